def attn_fwd(
    Q,
    K,
    V,
    Out,
    Lse,
    sm_scale,
    stride_qz,
    stride_qh,
    stride_qm,
    stride_qk,
    stride_kz,
    stride_kh,
    stride_kn,
    stride_kk,
    stride_vz,
    stride_vh,
    stride_vn,
    stride_vk,
    stride_oz,
    stride_oh,
    stride_om,
    stride_ok,
    seqlen_q,
    seqlen_k,
    BLOCK_M: tl.constexpr,
    BLOCK_N: tl.constexpr,
    HEAD_DIM: tl.constexpr,
    CAUSAL: tl.constexpr,
):
    start_m = tl.program_id(0)
    off_hz = tl.program_id(1)
    q_off = off_hz * stride_qh
    k_off = off_hz * stride_kh
    v_off = off_hz * stride_vh
    offs_m = start_m * BLOCK_M + tl.arange(0, BLOCK_M)
    offs_d = tl.arange(0, HEAD_DIM)
    offs_n = tl.arange(0, BLOCK_N)
    q_ptrs = Q + q_off + offs_m[:, None] * stride_qm + offs_d[None, :] * stride_qk
    k_ptrs = K + k_off + offs_d[:, None] * stride_kk + offs_n[None, :] * stride_kn
    v_ptrs = V + v_off + offs_n[:, None] * stride_vn + offs_d[None, :] * stride_vk
    m_i = tl.full([BLOCK_M], float("-inf"), dtype=tl.float32)
    l_i = tl.zeros([BLOCK_M], dtype=tl.float32) + 1.0
    acc = tl.zeros([BLOCK_M, HEAD_DIM], dtype=tl.float32)
    q = tl.load(q_ptrs)
    acc, l_i, m_i = _attn_fwd_inner(
        acc,
        l_i,
        m_i,
        q,
        k_ptrs,
        v_ptrs,
        sm_scale,
        stride_kn,
        stride_vn,
        start_m,
        seqlen_k,
        BLOCK_M,
        BLOCK_N,
        HEAD_DIM,
        CAUSAL,
    )
    acc = acc / l_i[:, None]
    lse = m_i + tl.math.log2(l_i) / 1.4426950408889634
    o_ptrs = (
        Out
        + off_hz * stride_oh
        + offs_m[:, None] * stride_om
        + offs_d[None, :] * stride_ok
    )
    tl.store(o_ptrs, acc.to(Out.dtype.element_ty))
    tl.store(Lse + off_hz * seqlen_q + offs_m, lse)

# config = {"BLOCK_M": 128, "BLOCK_N": 128, "HEAD_DIM": 128, "arch": "sm_90", "causal": false, "dtype": "fp8e4m3", "num_stages": 4, "num_warps": 8}
# arch = sm_90


// ===== COMPILED SASS (sm_90a) =====

	.target	sm_90a

	.elftype	@"ET_EXEC"


//--------------------- .note.nv.tkinfo           --------------------------
	.section	.note.nv.tkinfo,"",@"SHT_NOTE"
	.sectionflags	@"SHF_NOTE_NV_TKINFO"
	.tkinfo
        /*0018*/ 	.word	0x00000002
        /*0030*/ 	.string	""
        /*0030*/ 	.string	"ptxas"
        /*0030*/ 	.string	"Cuda compilation tools, release 13.0, V13.0.88"
        /*0030*/ 	.string	"Build cuda_13.0.r13.0/compiler.36424714_0"
        /*0030*/ 	.string	"-v  -suppress-debug-info  -lineinfo  -arch sm_90a "



//--------------------- .note.nv.cuinfo           --------------------------
	.section	.note.nv.cuinfo,"",@"SHT_NOTE"
	.sectionflags	@"SHF_NOTE_NV_CUINFO"
        /*0018*/ 	.short	0x0002
        /*001a*/ 	.short	0x005a
        /*001c*/ 	.short	0x0082
	.zero		2


//--------------------- .nv.info                  --------------------------
	.section	.nv.info,"",@"SHT_CUDA_INFO"
	.align	4


	//----- nvinfo : EIATTR_REGCOUNT
	.align		4
        /*0000*/ 	.byte	0x04, 0x2f
        /*0002*/ 	.short	(.L_2 - .L_1)
	.align		4
.L_1:
        /*0004*/ 	.word	index@(attn_fwd)
        /*0008*/ 	.word	0x000000ff


	//----- nvinfo : EIATTR_FRAME_SIZE
	.align		4
.L_2:
        /*000c*/ 	.byte	0x04, 0x11
        /*000e*/ 	.short	(.L_4 - .L_3)
	.align		4
.L_3:
        /*0010*/ 	.word	index@(attn_fwd)
        /*0014*/ 	.word	0x00000338


	//----- nvinfo : EIATTR_MIN_STACK_SIZE
	.align		4
.L_4:
        /*0018*/ 	.byte	0x04, 0x12
        /*001a*/ 	.short	(.L_6 - .L_5)
	.align		4
.L_5:
        /*001c*/ 	.word	index@(attn_fwd)
        /*0020*/ 	.word	0x00000338
.L_6:


//--------------------- .nv.compat                --------------------------
	.section	.nv.compat,"",@"SHT_CUDA_COMPAT_INFO"
	.align	4
        /*0000*/ 	.byte	0x02, 0x09, 0x01, 0x00, 0x02, 0x02, 0x04, 0x00, 0x02, 0x05, 0x05, 0x00, 0x03, 0x07, 0x01, 0x01
        /*0010*/ 	.byte	0x02, 0x03, 0x00, 0x00, 0x02, 0x06, 0x01, 0x00, 0x04, 0x0b, 0x08, 0x00, 0x00, 0x00, 0x00, 0x00
        /*0020*/ 	.byte	0x00, 0x00, 0x00, 0x00


//--------------------- .nv.info.attn_fwd         --------------------------
	.section	.nv.info.attn_fwd,"",@"SHT_CUDA_INFO"
	.sectionflags	@""
	.align	4


	//----- nvinfo : EIATTR_CUDA_API_VERSION
	.align		4
        /*0000*/ 	.byte	0x04, 0x37
        /*0002*/ 	.short	(.L_8 - .L_7)
.L_7:
        /*0004*/ 	.word	0x00000082


	//----- nvinfo : EIATTR_KPARAM_INFO
	.align		4
.L_8:
        /*0008*/ 	.byte	0x04, 0x17
        /*000a*/ 	.short	(.L_10 - .L_9)
.L_9:
        /*000c*/ 	.word	0x00000000
        /*0010*/ 	.short	0x0019
        /*0012*/ 	.short	0x0080
        /*0014*/ 	.byte	0x00, 0xf4, 0x21, 0x00


	//----- nvinfo : EIATTR_KPARAM_INFO
	.align		4
.L_10:
        /*0018*/ 	.byte	0x04, 0x17
        /*001a*/ 	.short	(.L_12 - .L_11)
.L_11:
        /*001c*/ 	.word	0x00000000
        /*0020*/ 	.short	0x0018
        /*0022*/ 	.short	0x0078
        /*0024*/ 	.byte	0x00, 0xf4, 0x21, 0x00


	//----- nvinfo : EIATTR_KPARAM_INFO
	.align		4
.L_12:
        /*0028*/ 	.byte	0x04, 0x17
        /*002a*/ 	.short	(.L_14 - .L_13)
.L_13:
        /*002c*/ 	.word	0x00000000
        /*0030*/ 	.short	0x0017
        /*0032*/ 	.short	0x0070
        /*0034*/ 	.byte	0x00, 0xf0, 0x11, 0x00


	//----- nvinfo : EIATTR_KPARAM_INFO
	.align		4
.L_14:
        /*0038*/ 	.byte	0x04, 0x17
        /*003a*/ 	.short	(.L_16 - .L_15)
.L_15:
        /*003c*/ 	.word	0x00000000
        /*0040*/ 	.short	0x0016
        /*0042*/ 	.short	0x006c
        /*0044*/ 	.byte	0x00, 0xf0, 0x11, 0x00


	//----- nvinfo : EIATTR_KPARAM_INFO
	.align		4
.L_16:
        /*0048*/ 	.byte	0x04, 0x17
        /*004a*/ 	.short	(.L_18 - .L_17)
.L_17:
        /*004c*/ 	.word	0x00000000
        /*0050*/ 	.short	0x0015
        /*0052*/ 	.short	0x0068
        /*0054*/ 	.byte	0x00, 0xf0, 0x11, 0x00


	//----- nvinfo : EIATTR_KPARAM_INFO
	.align		4
.L_18:
        /*0058*/ 	.byte	0x04, 0x17
        /*005a*/ 	.short	(.L_20 - .L_19)
.L_19:
        /*005c*/ 	.word	0x00000000
        /*0060*/ 	.short	0x0014
        /*0062*/ 	.short	0x0064
        /*0064*/ 	.byte	0x00, 0xf0, 0x11, 0x00


	//----- nvinfo : EIATTR_KPARAM_INFO
	.align		4
.L_20:
        /*0068*/ 	.byte	0x04, 0x17
        /*006a*/ 	.short	(.L_22 - .L_21)
.L_21:
        /*006c*/ 	.word	0x00000000
        /*0070*/ 	.short	0x0013
        /*0072*/ 	.short	0x0060
        /*0074*/ 	.byte	0x00, 0xf0, 0x11, 0x00


	//----- nvinfo : EIATTR_KPARAM_INFO
	.align		4
.L_22:
        /*0078*/ 	.byte	0x04, 0x17
        /*007a*/ 	.short	(.L_24 - .L_23)
.L_23:
        /*007c*/ 	.word	0x00000000
        /*0080*/ 	.short	0x0012
        /*0082*/ 	.short	0x005c
        /*0084*/ 	.byte	0x00, 0xf0, 0x11, 0x00


	//----- nvinfo : EIATTR_KPARAM_INFO
	.align		4
.L_24:
        /*0088*/ 	.byte	0x04, 0x17
        /*008a*/ 	.short	(.L_26 - .L_25)
.L_25:
        /*008c*/ 	.word	0x00000000
        /*0090*/ 	.short	0x0011
        /*0092*/ 	.short	0x0058
        /*0094*/ 	.byte	0x00, 0xf0, 0x11, 0x00


	//----- nvinfo : EIATTR_KPARAM_INFO
	.align		4
.L_26:
        /*0098*/ 	.byte	0x04, 0x17
        /*009a*/ 	.short	(.L_28 - .L_27)
.L_27:
        /*009c*/ 	.word	0x00000000
        /*00a0*/ 	.short	0x0010
        /*00a2*/ 	.short	0x0054
        /*00a4*/ 	.byte	0x00, 0xf0, 0x11, 0x00


	//----- nvinfo : EIATTR_KPARAM_INFO
	.align		4
.L_28:
        /*00a8*/ 	.byte	0x04, 0x17
        /*00aa*/ 	.short	(.L_30 - .L_29)
.L_29:
        /*00ac*/ 	.word	0x00000000
        /*00b0*/ 	.short	0x000f
        /*00b2*/ 	.short	0x0050
        /*00b4*/ 	.byte	0x00, 0xf0, 0x11, 0x00


	//----- nvinfo : EIATTR_KPARAM_INFO
	.align		4
.L_30:
        /*00b8*/ 	.byte	0x04, 0x17
        /*00ba*/ 	.short	(.L_32 - .L_31)
.L_31:
        /*00bc*/ 	.word	0x00000000
        /*00c0*/ 	.short	0x000e
        /*00c2*/ 	.short	0x004c
        /*00c4*/ 	.byte	0x00, 0xf0, 0x11, 0x00


	//----- nvinfo : EIATTR_KPARAM_INFO
	.align		4
.L_32:
        /*00c8*/ 	.byte	0x04, 0x17
        /*00ca*/ 	.short	(.L_34 - .L_33)
.L_33:
        /*00cc*/ 	.word	0x00000000
        /*00d0*/ 	.short	0x000d
        /*00d2*/ 	.short	0x0048
        /*00d4*/ 	.byte	0x00, 0xf0, 0x11, 0x00


	//----- nvinfo : EIATTR_KPARAM_INFO
	.align		4
.L_34:
        /*00d8*/ 	.byte	0x04, 0x17
        /*00da*/ 	.short	(.L_36 - .L_35)
.L_35:
        /*00dc*/ 	.word	0x00000000
        /*00e0*/ 	.short	0x000c
        /*00e2*/ 	.short	0x0044
        /*00e4*/ 	.byte	0x00, 0xf0, 0x11, 0x00


	//----- nvinfo : EIATTR_KPARAM_INFO
	.align		4
.L_36:
        /*00e8*/ 	.byte	0x04, 0x17
        /*00ea*/ 	.short	(.L_38 - .L_37)
.L_37:
        /*00ec*/ 	.word	0x00000000
        /*00f0*/ 	.short	0x000b
        /*00f2*/ 	.short	0x0040
        /*00f4*/ 	.byte	0x00, 0xf0, 0x11, 0x00


	//----- nvinfo : EIATTR_KPARAM_INFO
	.align		4
.L_38:
        /*00f8*/ 	.byte	0x04, 0x17
        /*00fa*/ 	.short	(.L_40 - .L_39)
.L_39:
        /*00fc*/ 	.word	0x00000000
        /*0100*/ 	.short	0x000a
        /*0102*/ 	.short	0x003c
        /*0104*/ 	.byte	0x00, 0xf0, 0x11, 0x00


	//----- nvinfo : EIATTR_KPARAM_INFO
	.align		4
.L_40:
        /*0108*/ 	.byte	0x04, 0x17
        /*010a*/ 	.short	(.L_42 - .L_41)
.L_41:
        /*010c*/ 	.word	0x00000000
        /*0110*/ 	.short	0x0009
        /*0112*/ 	.short	0x0038
        /*0114*/ 	.byte	0x00, 0xf0, 0x11, 0x00


	//----- nvinfo : EIATTR_KPARAM_INFO
	.align		4
.L_42:
        /*0118*/ 	.byte	0x04, 0x17
        /*011a*/ 	.short	(.L_44 - .L_43)
.L_43:
        /*011c*/ 	.word	0x00000000
        /*0120*/ 	.short	0x0008
        /*0122*/ 	.short	0x0034
        /*0124*/ 	.byte	0x00, 0xf0, 0x11, 0x00


	//----- nvinfo : EIATTR_KPARAM_INFO
	.align		4
.L_44:
        /*0128*/ 	.byte	0x04, 0x17
        /*012a*/ 	.short	(.L_46 - .L_45)
.L_45:
        /*012c*/ 	.word	0x00000000
        /*0130*/ 	.short	0x0007
        /*0132*/ 	.short	0x0030
        /*0134*/ 	.byte	0x00, 0xf0, 0x11, 0x00


	//----- nvinfo : EIATTR_KPARAM_INFO
	.align		4
.L_46:
        /*0138*/ 	.byte	0x04, 0x17
        /*013a*/ 	.short	(.L_48 - .L_47)
.L_47:
        /*013c*/ 	.word	0x00000000
        /*0140*/ 	.short	0x0006
        /*0142*/ 	.short	0x002c
        /*0144*/ 	.byte	0x00, 0xf0, 0x11, 0x00


	//----- nvinfo : EIATTR_KPARAM_INFO
	.align		4
.L_48:
        /*0148*/ 	.byte	0x04, 0x17
        /*014a*/ 	.short	(.L_50 - .L_49)
.L_49:
        /*014c*/ 	.word	0x00000000
        /*0150*/ 	.short	0x0005
        /*0152*/ 	.short	0x0028
        /*0154*/ 	.byte	0x00, 0xf0, 0x11, 0x00


	//----- nvinfo : EIATTR_KPARAM_INFO
	.align		4
.L_50:
        /*0158*/ 	.byte	0x04, 0x17
        /*015a*/ 	.short	(.L_52 - .L_51)
.L_51:
        /*015c*/ 	.word	0x00000000
        /*0160*/ 	.short	0x0004
        /*0162*/ 	.short	0x0020
        /*0164*/ 	.byte	0x00, 0xf4, 0x21, 0x00


	//----- nvinfo : EIATTR_KPARAM_INFO
	.align		4
.L_52:
        /*0168*/ 	.byte	0x04, 0x17
        /*016a*/ 	.short	(.L_54 - .L_53)
.L_53:
        /*016c*/ 	.word	0x00000000
        /*0170*/ 	.short	0x0003
        /*0172*/ 	.short	0x0018
        /*0174*/ 	.byte	0x00, 0xf4, 0x21, 0x00


	//----- nvinfo : EIATTR_KPARAM_INFO
	.align		4
.L_54:
        /*0178*/ 	.byte	0x04, 0x17
        /*017a*/ 	.short	(.L_56 - .L_55)
.L_55:
        /*017c*/ 	.word	0x00000000
        /*0180*/ 	.short	0x0002
        /*0182*/ 	.short	0x0010
        /*0184*/ 	.byte	0x00, 0xf4, 0x21, 0x00


	//----- nvinfo : EIATTR_KPARAM_INFO
	.align		4
.L_56:
        /*0188*/ 	.byte	0x04, 0x17
        /*018a*/ 	.short	(.L_58 - .L_57)
.L_57:
        /*018c*/ 	.word	0x00000000
        /*0190*/ 	.short	0x0001
        /*0192*/ 	.short	0x0008
        /*0194*/ 	.byte	0x00, 0xf4, 0x21, 0x00


	//----- nvinfo : EIATTR_KPARAM_INFO
	.align		4
.L_58:
        /*0198*/ 	.byte	0x04, 0x17
        /*019a*/ 	.short	(.L_60 - .L_59)
.L_59:
        /*019c*/ 	.word	0x00000000
        /*01a0*/ 	.short	0x0000
        /*01a2*/ 	.short	0x0000
        /*01a4*/ 	.byte	0x00, 0xf4, 0x21, 0x00


	//----- nvinfo : EIATTR_SPARSE_MMA_MASK
	.align		4
.L_60:
        /*01a8*/ 	.byte	0x03, 0x50
        /*01aa*/ 	.short	0x0000


	//----- nvinfo : EIATTR_MAXREG_COUNT
	.align		4
        /*01ac*/ 	.byte	0x03, 0x1b
        /*01ae*/ 	.short	0x00ff


	//----- nvinfo : EIATTR_NUM_BARRIERS
	.align		4
        /*01b0*/ 	.byte	0x02, 0x4c
        /*01b2*/ 	.byte	0x01
	.zero		1


	//----- nvinfo : EIATTR_ANNOTATIONS
	.align		4
        /*01b4*/ 	.byte	0x04, 0x55
        /*01b6*/ 	.short	(.L_62 - .L_61)


	//   ....[0]....
.L_61:
        /*01b8*/ 	.word	0x00000001
        /*01bc*/ 	.byte	0xb0, 0x21, 0x00, 0x00, 0x01, 0x00, 0x00, 0x00, 0xf0, 0x21, 0x00, 0x00, 0x01, 0x00, 0x00, 0x00
        /* <DEDUP_REMOVED lines=203> */
        /*0e7c*/ 	.byte	0x90, 0x6b, 0x00, 0x00, 0x01, 0x00, 0x00, 0x00, 0x30, 0x6c, 0x00, 0x00


	//----- nvinfo : EIATTR_MERCURY_ISA_VERSION
	.align		4
.L_62:
        /*0e88*/ 	.byte	0x03, 0x5f
        /*0e8a*/ 	.short	0x0101


	//----- nvinfo : EIATTR_COOP_GROUP_MASK_REGIDS
	.align		4
        /*0e8c*/ 	.byte	0x04, 0x29
        /*0e8e*/ 	.short	(.L_64 - .L_63)


	//   ....[0]....
.L_63:
        /*0e90*/ 	.word	0xffffffff


	//   ....[1]....
        /*0e94*/ 	.word	0xffffffff


	//   ....[2]....
        /*0e98*/ 	.word	0xffffffff


	//   ....[3]....
        /*0e9c*/ 	.word	0xffffffff


	//   ....[4]....
        /*0ea0*/ 	.word	0xffffffff


	//   ....[5]....
        /*0ea4*/ 	.word	0xffffffff


	//   ....[6]....
        /*0ea8*/ 	.word	0xffffffff


	//   ....[7]....
        /*0eac*/ 	.word	0xffffffff


	//   ....[8]....
        /*0eb0*/ 	.word	0xffffffff


	//   ....[9]....
        /*0eb4*/ 	.word	0xffffffff


	//   ....[10]....
        /*0eb8*/ 	.word	0xffffffff


	//   ....[11]....
        /*0ebc*/ 	.word	0xffffffff


	//   ....[12]....
        /*0ec0*/ 	.word	0xffffffff


	//   ....[13]....
        /*0ec4*/ 	.word	0xffffffff


	//   ....[14]....
        /*0ec8*/ 	.word	0xffffffff


	//   ....[15]....
        /*0ecc*/ 	.word	0xffffffff


	//   ....[16]....
        /*0ed0*/ 	.word	0xffffffff


	//   ....[17]....
        /*0ed4*/ 	.word	0xffffffff


	//   ....[18]....
        /*0ed8*/ 	.word	0xffffffff


	//   ....[19]....
        /*0edc*/ 	.word	0xffffffff


	//   ....[20]....
        /*0ee0*/ 	.word	0xffffffff


	//   ....[21]....
        /*0ee4*/ 	.word	0xffffffff


	//   ....[22]....
        /*0ee8*/ 	.word	0xffffffff


	//   ....[23]....
        /*0eec*/ 	.word	0xffffffff


	//----- nvinfo : EIATTR_COOP_GROUP_INSTR_OFFSETS
	.align		4
.L_64:
        /*0ef0*/ 	.byte	0x04, 0x28
        /*0ef2*/ 	.short	(.L_66 - .L_65)


	//   ....[0]....
.L_65:
        /*0ef4*/ 	.word	0x00007100


	//   ....[1]....
        /*0ef8*/ 	.word	0x000071c0


	//   ....[2]....
        /*0efc*/ 	.word	0x000077c0


	//   ....[3]....
        /*0f00*/ 	.word	0x000078b0


	//   ....[4]....
        /*0f04*/ 	.word	0x000088a0


	//   ....[5]....
        /*0f08*/ 	.word	0x000088b0


	//   ....[6]....
        /*0f0c*/ 	.word	0x000088c0


	//   ....[7]....
        /*0f10*/ 	.word	0x000088d0


	//   ....[8]....
        /*0f14*/ 	.word	0x000088e0


	//   ....[9]....
        /*0f18*/ 	.word	0x000088f0


	//   ....[10]....
        /*0f1c*/ 	.word	0x00008900


	//   ....[11]....
        /*0f20*/ 	.word	0x00008910


	//   ....[12]....
        /*0f24*/ 	.word	0x00008940


	//   ....[13]....
        /*0f28*/ 	.word	0x00008950


	//   ....[14]....
        /*0f2c*/ 	.word	0x00008960


	//   ....[15]....
        /*0f30*/ 	.word	0x00008970


	//   ....[16]....
        /*0f34*/ 	.word	0x000089a0


	//   ....[17]....
        /*0f38*/ 	.word	0x000089c0


	//   ....[18]....
        /*0f3c*/ 	.word	0x000089e0


	//   ....[19]....
        /*0f40*/ 	.word	0x000089f0


	//   ....[20]....
        /*0f44*/ 	.word	0x000093a0


	//   ....[21]....
        /*0f48*/ 	.word	0x000093b0


	//   ....[22]....
        /*0f4c*/ 	.word	0x000093f0


	//   ....[23]....
        /*0f50*/ 	.word	0x00009400


	//----- nvinfo : EIATTR_EXIT_INSTR_OFFSETS
	.align		4
.L_66:
        /*0f54*/ 	.byte	0x04, 0x1c
        /*0f56*/ 	.short	(.L_68 - .L_67)


	//   ....[0]....
.L_67:
        /*0f58*/ 	.word	0x0000cc00


	//   ....[1]....
        /*0f5c*/ 	.word	0x0000cc30


	//----- nvinfo : EIATTR_REQNTID
	.align		4
.L_68:
        /*0f60*/ 	.byte	0x04, 0x10
        /*0f62*/ 	.short	(.L_70 - .L_69)
.L_69:
        /*0f64*/ 	.word	0x00000100
        /*0f68*/ 	.word	0x00000001
        /*0f6c*/ 	.word	0x00000001


	//----- nvinfo : EIATTR_CBANK_PARAM_SIZE
	.align		4
.L_70:
        /*0f70*/ 	.byte	0x03, 0x19
        /*0f72*/ 	.short	0x0088


	//----- nvinfo : EIATTR_PARAM_CBANK
	.align		4
        /*0f74*/ 	.byte	0x04, 0x0a
        /*0f76*/ 	.short	(.L_72 - .L_71)
	.align		4
.L_71:
        /*0f78*/ 	.word	index@(.nv.constant0.attn_fwd)
        /*0f7c*/ 	.short	0x0210
        /*0f7e*/ 	.short	0x0088


	//----- nvinfo : EIATTR_SW_WAR
	.align		4
.L_72:
        /*0f80*/ 	.byte	0x04, 0x36
        /*0f82*/ 	.short	(.L_74 - .L_73)
.L_73:
        /*0f84*/ 	.word	0x00000008
.L_74:


//--------------------- .nv.callgraph             --------------------------
	.section	.nv.callgraph,"",@"SHT_CUDA_CALLGRAPH"
	.align	4
	.sectionentsize	8
	.align		4
        /*0000*/ 	.word	0x00000000
	.align		4
        /*0004*/ 	.word	0xffffffff
	.align		4
        /*0008*/ 	.word	0x00000000
	.align		4
        /*000c*/ 	.word	0xfffffffe
	.align		4
        /*0010*/ 	.word	0x00000000
	.align		4
        /*0014*/ 	.word	0xfffffffd
	.align		4
        /*0018*/ 	.word	0x00000000
	.align		4
        /*001c*/ 	.word	0xfffffffc


//--------------------- .nv.constant4             --------------------------
	.section	.nv.constant4,"a",@progbits
	.align	8
	.align		8
.nv.constant4:
        /*0000*/ 	.dword	_$_str


//--------------------- .text.attn_fwd            --------------------------
	.section	.text.attn_fwd,"ax",@progbits
	.align	128
        .global         attn_fwd
        .type           attn_fwd,@function
        .size           attn_fwd,(.L_x_3 - attn_fwd)
        .other          attn_fwd,@"STO_CUDA_ENTRY STV_DEFAULT"
attn_fwd:
.text.attn_fwd:
[----:B------:R-:W0:Y:S01]  /*0000*/  LDC R1, c[0x0][0x28] ;  /* 0x00000a00ff017b82 */ /* 0x000e220000000800 */
[----:B------:R-:W1:Y:S07]  /*0010*/  S2R R152, SR_TID.X ;  /* 0x0000000000987919 */ /* 0x000e6e0000002100 */
[----:B------:R-:W2:Y:S01]  /*0020*/  S2UR UR20, SR_CTAID.Y ;  /* 0x00000000001479c3 */ /* 0x000ea20000002600 */
[----:B------:R-:W-:Y:S01]  /*0030*/  ULDC.64 UR4, c[0x0][0x240] ;  /* 0x0000900000047ab9 */ /* 0x000fe20000000a00 */
[----:B------:R-:W-:Y:S01]  /*0040*/  ULDC.64 UR22, c[0x0][0x208] ;  /* 0x0000820000167ab9 */ /* 0x000fe20000000a00 */
[----:B------:R-:W3:Y:S01]  /*0050*/  S2R R3, SR_CTAID.X ;  /* 0x0000000000037919 */ /* 0x000ee20000002500 */
[----:B0-----:R-:W-:-:S04]  /*0060*/  VIADD R1, R1, 0xfffffcc8 ;  /* 0xfffffcc801017836 */ /* 0x001fc80000000000 */
[----:B------:R-:W0:Y:S08]  /*0070*/  LDC R6, c[0x0][0x248] ;  /* 0x00009200ff067b82 */ /* 0x000e300000000800 */
[----:B------:R-:W4:Y:S01]  /*0080*/  LDC.64 R8, c[0x0][0x210] ;  /* 0x00008400ff087b82 */ /* 0x000f220000000a00 */
[----:B--2---:R-:W-:Y:S01]  /*0090*/  UIMAD UR4, UR20, UR4, URZ ;  /* 0x00000004140472a4 */ /* 0x004fe2000f8e023f */
[----:B-1----:R-:W-:-:S02]  /*00a0*/  LOP3.LUT R4, R152, 0x7f, RZ, 0xc0, !PT ;  /* 0x0000007f98047812 */ /* 0x002fc400078ec0ff */
[----:B------:R-:W-:-:S03]  /*00b0*/  SHF.R.U32.HI R0, RZ, 0x7, R152 ;  /* 0x00000007ff007819 */ /* 0x000fc60000011698 */
[----:B---3--:R-:W-:Y:S01]  /*00c0*/  IMAD R2, R3, 0x80, R4 ;  /* 0x0000008003027824 */ /* 0x008fe200078e0204 */
[----:B------:R-:W-:-:S03]  /*00d0*/  SGXT.U32 R3, R0, 0x1 ;  /* 0x000000010003781a */ /* 0x000fc60000000000 */
[----:B------:R-:W-:Y:S01]  /*00e0*/  IMAD R5, R2, UR5, RZ ;  /* 0x0000000502057c24 */ /* 0x000fe2000f8e02ff */
[----:B------:R-:W-:Y:S01]  /*00f0*/  USHF.R.S32.HI UR5, URZ, 0x1f, UR4 ;  /* 0x0000001f3f057899 */ /* 0x000fe20008011404 */
[----:B0-----:R-:W-:-:S03]  /*0100*/  IMAD R7, R3, R6, RZ ;  /* 0x0000000603077224 */ /* 0x001fc600078e02ff */
[----:B----4-:R-:W-:Y:S02]  /*0110*/  IADD3 R2, P0, P1, R5, UR4, R8 ;  /* 0x0000000405027c10 */ /* 0x010fe4000f91e008 */
[----:B------:R-:W-:Y:S01]  /*0120*/  SHF.R.S32.HI R0, RZ, 0x1f, R5 ;  /* 0x0000001fff007819 */ /* 0x000fe20000011405 */
[----:B------:R-:W-:-:S03]  /*0130*/  IMAD R5, R6, 0x2, R7 ;  /* 0x0000000206057824 */ /* 0x000fc600078e0207 */
[----:B------:R-:W-:Y:S01]  /*0140*/  IADD3.X R0, R0, UR5, R9, P0, P1 ;  /* 0x0000000500007c10 */ /* 0x000fe200087e2409 */
[C---:B------:R-:W-:Y:S01]  /*0150*/  IMAD R9, R6.reuse, 0x2, R5 ;  /* 0x0000000206097824 */ /* 0x040fe200078e0205 */
[-C--:B------:R-:W-:Y:S02]  /*0160*/  IADD3 R10, P0, R7, R2.reuse, RZ ;  /* 0x00000002070a7210 */ /* 0x080fe40007f1e0ff */
[----:B------:R-:W-:Y:S01]  /*0170*/  IADD3 R12, P1, R5, R2, RZ ;  /* 0x00000002050c7210 */ /* 0x000fe20007f3e0ff */
[----:B------:R-:W-:Y:S01]  /*0180*/  IMAD R17, R6, 0x2, R9 ;  /* 0x0000000206117824 */ /* 0x000fe200078e0209 */
[----:B------:R-:W-:Y:S02]  /*0190*/  LEA.HI.X.SX32 R11, R7, R0, 0x1, P0 ;  /* 0x00000000070b7211 */ /* 0x000fe400000f0eff */
[----:B------:R-:W-:Y:S02]  /*01a0*/  IADD3 R14, P0, R9, R2, RZ ;  /* 0x00000002090e7210 */ /* 0x000fe40007f1e0ff */
[----:B------:R-:W-:-:S02]  /*01b0*/  LEA.HI.X.SX32 R13, R5, R0, 0x1, P1 ;  /* 0x00000000050d7211 */ /* 0x000fc400008f0eff */
[----:B------:R-:W-:Y:S01]  /*01c0*/  LEA.HI.X.SX32 R15, R9, R0, 0x1, P0 ;  /* 0x00000000090f7211 */ /* 0x000fe200000f0eff */
[C---:B------:R-:W-:Y:S01]  /*01d0*/  IMAD R9, R6.reuse, 0x2, R17 ;  /* 0x0000000206097824 */ /* 0x040fe200078e0211 */
[C---:B------:R-:W-:Y:S01]  /*01e0*/  IADD3 R16, P0, R17.reuse, R2, RZ ;  /* 0x0000000211107210 */ /* 0x040fe20007f1e0ff */
[----:B------:R0:W2:Y:S02]  /*01f0*/  LDG.E.U8 R5, desc[UR22][R10.64] ;  /* 0x000000160a057981 */ /* 0x0000a4000c1e1100 */
[C---:B------:R-:W-:Y:S01]  /*0200*/  IMAD R21, R6.reuse, 0x2, R9 ;  /* 0x0000000206157824 */ /* 0x040fe200078e0209 */
[----:B------:R-:W-:Y:S01]  /*0210*/  LEA.HI.X.SX32 R17, R17, R0, 0x1, P0 ;  /* 0x0000000011117211 */ /* 0x000fe200000f0eff */
[----:B------:R1:W3:Y:S01]  /*0220*/  LDG.E.U8 R8, desc[UR22][R14.64] ;  /* 0x000000160e087981 */ /* 0x0002e2000c1e1100 */
[C---:B------:R-:W-:Y:S01]  /*0230*/  IADD3 R18, P0, R9.reuse, R2, RZ ;  /* 0x0000000209127210 */ /* 0x040fe20007f1e0ff */
[C---:B------:R-:W-:Y:S02]  /*0240*/  IMAD R23, R6.reuse, 0x2, R21 ;  /* 0x0000000206177824 */ /* 0x040fe400078e0215 */
[----:B------:R4:W5:Y:S01]  /*0250*/  LDG.E.U8 R7, desc[UR22][R12.64] ;  /* 0x000000160c077981 */ /* 0x000962000c1e1100 */
[----:B------:R-:W-:Y:S01]  /*0260*/  LEA.HI.X.SX32 R19, R9, R0, 0x1, P0 ;  /* 0x0000000009137211 */ /* 0x000fe200000f0eff */
[C---:B------:R-:W-:Y:S01]  /*0270*/  IMAD R25, R6.reuse, 0x2, R23 ;  /* 0x0000000206197824 */ /* 0x040fe200078e0217 */
[C---:B0-----:R-:W-:Y:S01]  /*0280*/  IADD3 R10, P0, R21.reuse, R2, RZ ;  /* 0x00000002150a7210 */ /* 0x041fe20007f1e0ff */
[----:B------:R0:W3:Y:S02]  /*0290*/  LDG.E.U8 R9, desc[UR22][R16.64] ;  /* 0x0000001610097981 */ /* 0x0000e4000c1e1100 */
[----:B-1----:R-:W-:Y:S01]  /*02a0*/  IMAD R15, R6, 0x2, R25 ;  /* 0x00000002060f7824 */ /* 0x002fe200078e0219 */
[----:B------:R-:W-:Y:S01]  /*02b0*/  LEA.HI.X.SX32 R11, R21, R0, 0x1, P0 ;  /* 0x00000000150b7211 */ /* 0x000fe200000f0eff */
[----:B------:R1:W3:Y:S01]  /*02c0*/  LDG.E.U8 R22, desc[UR22][R18.64] ;  /* 0x0000001612167981 */ /* 0x0002e2000c1e1100 */
[----:B------:R-:W-:-:S02]  /*02d0*/  IADD3 R20, P1, R23, R2, RZ ;  /* 0x0000000217147210 */ /* 0x000fc40007f3e0ff */
[C---:B----4-:R-:W-:Y:S01]  /*02e0*/  IADD3 R12, P0, R25.reuse, R2, RZ ;  /* 0x00000002190c7210 */ /* 0x050fe20007f1e0ff */
[----:B------:R4:W3:Y:S01]  /*02f0*/  LDG.E.U8 R24, desc[UR22][R10.64] ;  /* 0x000000160a187981 */ /* 0x0008e2000c1e1100 */
[C---:B0-----:R-:W-:Y:S02]  /*0300*/  IMAD R17, R6.reuse, 0x2, R15 ;  /* 0x0000000206117824 */ /* 0x041fe400078e020f */
[-C--:B------:R-:W-:Y:S02]  /*0310*/  LEA.HI.X.SX32 R13, R25, R0.reuse, 0x1, P0 ;  /* 0x00000000190d7211 */ /* 0x080fe400000f0eff */
[----:B------:R-:W-:Y:S01]  /*0320*/  LEA.HI.X.SX32 R21, R23, R0, 0x1, P1 ;  /* 0x0000000017157211 */ /* 0x000fe200008f0eff */
[C---:B------:R-:W-:Y:S01]  /*0330*/  IMAD R23, R6.reuse, 0x2, R17 ;  /* 0x0000000206177824 */ /* 0x040fe200078e0211 */
[C---:B------:R-:W-:Y:S01]  /*0340*/  IADD3 R14, P0, R15.reuse, R2, RZ ;  /* 0x000000020f0e7210 */ /* 0x040fe20007f1e0ff */
[----:B------:R-:W3:Y:S02]  /*0350*/  LDG.E.U8 R28, desc[UR22][R12.64] ;  /* 0x000000160c1c7981 */ /* 0x000ee4000c1e1100 */
[----:B------:R-:W-:Y:S01]  /*0360*/  IMAD R25, R6, 0x2, R23 ;  /* 0x0000000206197824 */ /* 0x000fe200078e0217 */
[----:B------:R-:W-:Y:S01]  /*0370*/  LEA.HI.X.SX32 R15, R15, R0, 0x1, P0 ;  /* 0x000000000f0f7211 */ /* 0x000fe200000f0eff */
[----:B------:R0:W3:Y:S01]  /*0380*/  LDG.E.U8 R26, desc[UR22][R20.64] ;  /* 0x00000016141a7981 */ /* 0x0000e2000c1e1100 */
[----:B------:R-:W-:-:S02]  /*0390*/  IADD3 R16, P0, R17, R2, RZ ;  /* 0x0000000211107210 */ /* 0x000fc40007f1e0ff */
[----:B-1----:R-:W-:Y:S01]  /*03a0*/  IADD3 R18, P1, R23, R2, RZ ;  /* 0x0000000217127210 */ /* 0x002fe20007f3e0ff */
[----:B------:R1:W3:Y:S01]  /*03b0*/  LDG.E.U8 R29, desc[UR22][R14.64] ;  /* 0x000000160e1d7981 */ /* 0x0002e2000c1e1100 */
[----:B------:R-:W-:Y:S02]  /*03c0*/  LEA.HI.X.SX32 R17, R17, R0, 0x1, P0 ;  /* 0x0000000011117211 */ /* 0x000fe400000f0eff */
[----:B----4-:R-:W-:Y:S01]  /*03d0*/  IADD3 R10, P0, R25, R2, RZ ;  /* 0x00000002190a7210 */ /* 0x010fe20007f1e0ff */
[----:B0-----:R-:W-:-:S03]  /*03e0*/  IMAD R21, R6, 0x2, R25 ;  /* 0x0000000206157824 */ /* 0x001fc600078e0219 */
[-C--:B------:R-:W-:Y:S01]  /*03f0*/  LEA.HI.X.SX32 R11, R25, R0.reuse, 0x1, P0 ;  /* 0x00000000190b7211 */ /* 0x080fe200000f0eff */
[----:B------:R0:W4:Y:S01]  /*0400*/  LDG.E.U8 R30, desc[UR22][R16.64] ;  /* 0x00000016101e7981 */ /* 0x000122000c1e1100 */
[----:B------:R-:W-:Y:S01]  /*0410*/  LEA.HI.X.SX32 R19, R23, R0, 0x1, P1 ;  /* 0x0000000017137211 */ /* 0x000fe200008f0eff */
[C---:B------:R-:W-:Y:S01]  /*0420*/  IMAD R23, R6.reuse, 0x2, R21 ;  /* 0x0000000206177824 */ /* 0x040fe200078e0215 */
[C---:B------:R-:W-:Y:S01]  /*0430*/  IADD3 R12, P0, R21.reuse, R2, RZ ;  /* 0x00000002150c7210 */ /* 0x040fe20007f1e0ff */
[----:B------:R-:W4:Y:S03]  /*0440*/  LDG.E.U8 R32, desc[UR22][R10.64] ;  /* 0x000000160a207981 */ /* 0x000f26000c1e1100 */
[----:B------:R-:W-:Y:S01]  /*0450*/  LEA.HI.X.SX32 R13, R21, R0, 0x1, P0 ;  /* 0x00000000150d7211 */ /* 0x000fe200000f0eff */
[C---:B------:R-:W-:Y:S01]  /*0460*/  IMAD R21, R6.reuse, 0x2, R23 ;  /* 0x0000000206157824 */ /* 0x040fe200078e0217 */
[C---:B-1----:R-:W-:Y:S01]  /*0470*/  IADD3 R14, P0, R23.reuse, R2, RZ ;  /* 0x00000002170e7210 */ /* 0x042fe20007f1e0ff */
[----:B------:R1:W4:Y:S02]  /*0480*/  LDG.E.U8 R31, desc[UR22][R18.64] ;  /* 0x00000016121f7981 */ /* 0x000324000c1e1100 */
[C---:B------:R-:W-:Y:S01]  /*0490*/  IMAD R25, R6.reuse, 0x2, R21 ;  /* 0x0000000206197824 */ /* 0x040fe200078e0215 */
[----:B------:R-:W-:Y:S01]  /*04a0*/  LEA.HI.X.SX32 R15, R23, R0, 0x1, P0 ;  /* 0x00000000170f7211 */ /* 0x000fe200000f0eff */
[----:B------:R1:W4:Y:S03]  /*04b0*/  LDG.E.U8 R33, desc[UR22][R12.64] ;  /* 0x000000160c217981 */ /* 0x000326000c1e1100 */
[----:B0-----:R-:W-:Y:S01]  /*04c0*/  IADD3 R16, P0, R25, R2, RZ ;  /* 0x0000000219107210 */ /* 0x001fe20007f1e0ff */
[----:B------:R0:W4:Y:S01]  /*04d0*/  LDG.E.U8 R34, desc[UR22][R14.64] ;  /* 0x000000160e227981 */ /* 0x000122000c1e1100 */
[----:B-1----:R-:W-:-:S02]  /*04e0*/  IMAD R19, R6, 0x2, R25 ;  /* 0x0000000206137824 */ /* 0x002fc400078e0219 */
[----:B------:R-:W-:Y:S02]  /*04f0*/  LEA.HI.X.SX32 R17, R25, R0, 0x1, P0 ;  /* 0x0000000019117211 */ /* 0x000fe400000f0eff */
[C---:B------:R-:W-:Y:S01]  /*0500*/  IMAD R23, R6.reuse, 0x2, R19 ;  /* 0x0000000206177824 */ /* 0x040fe200078e0213 */
[-C--:B------:R-:W-:Y:S02]  /*0510*/  IADD3 R10, P0, R19, R2.reuse, RZ ;  /* 0x00000002130a7210 */ /* 0x080fe40007f1e0ff */
[----:B------:R-:W4:Y:S01]  /*0520*/  LDG.E.U8 R36, desc[UR22][R16.64] ;  /* 0x0000001610247981 */ /* 0x000f22000c1e1100 */
[----:B------:R-:W-:Y:S02]  /*0530*/  IADD3 R20, P1, R21, R2, RZ ;  /* 0x0000000215147210 */ /* 0x000fe40007f3e0ff */
[-C--:B------:R-:W-:Y:S01]  /*0540*/  LEA.HI.X.SX32 R11, R19, R0.reuse, 0x1, P0 ;  /* 0x00000000130b7211 */ /* 0x080fe200000f0eff */
[----:B------:R-:W-:Y:S01]  /*0550*/  IMAD R19, R6, 0x2, R23 ;  /* 0x0000000206137824 */ /* 0x000fe200078e0217 */
[----:B------:R-:W-:-:S02]  /*0560*/  LEA.HI.X.SX32 R21, R21, R0, 0x1, P1 ;  /* 0x0000000015157211 */ /* 0x000fc400008f0eff */
[C---:B------:R-:W-:Y:S01]  /*0570*/  IADD3 R12, P0, R23.reuse, R2, RZ ;  /* 0x00000002170c7210 */ /* 0x040fe20007f1e0ff */
[C---:B------:R-:W-:Y:S01]  /*0580*/  IMAD R25, R6.reuse, 0x2, R19 ;  /* 0x0000000206197824 */ /* 0x040fe200078e0213 */
[----:B------:R-:W4:Y:S02]  /*0590*/  LDG.E.U8 R37, desc[UR22][R10.64] ;  /* 0x000000160a257981 */ /* 0x000f24000c1e1100 */
[----:B------:R-:W-:Y:S02]  /*05a0*/  LEA.HI.X.SX32 R13, R23, R0, 0x1, P0 ;  /* 0x00000000170d7211 */ /* 0x000fe400000f0eff */
[----:B------:R1:W4:Y:S01]  /*05b0*/  LDG.E.U8 R35, desc[UR22][R20.64] ;  /* 0x0000001614237981 */ /* 0x000322000c1e1100 */
[-C--:B0-----:R-:W-:Y:S02]  /*05c0*/  IADD3 R14, P0, R25, R2.reuse, RZ ;  /* 0x00000002190e7210 */ /* 0x081fe40007f1e0ff */
[----:B------:R-:W-:Y:S01]  /*05d0*/  IADD3 R18, P1, R19, R2, RZ ;  /* 0x0000000213127210 */ /* 0x000fe20007f3e0ff */
[----:B------:R-:W4:Y:S01]  /*05e0*/  LDG.E.U8 R38, desc[UR22][R12.64] ;  /* 0x000000160c267981 */ /* 0x000f22000c1e1100 */
[-C--:B------:R-:W-:Y:S01]  /*05f0*/  LEA.HI.X.SX32 R15, R25, R0.reuse, 0x1, P0 ;  /* 0x00000000190f7211 */ /* 0x080fe200000f0eff */
[----:B-1----:R-:W-:Y:S01]  /*0600*/  IMAD R21, R6, 0x2, R25 ;  /* 0x0000000206157824 */ /* 0x002fe200078e0219 */
[----:B------:R-:W-:-:S03]  /*0610*/  LEA.HI.X.SX32 R19, R19, R0, 0x1, P1 ;  /* 0x0000000013137211 */ /* 0x000fc600008f0eff */
[----:B------:R-:W4:Y:S01]  /*0620*/  LDG.E.U8 R40, desc[UR22][R14.64] ;  /* 0x000000160e287981 */ /* 0x000f22000c1e1100 */
[C---:B------:R-:W-:Y:S01]  /*0630*/  IMAD R23, R6.reuse, 0x2, R21 ;  /* 0x0000000206177824 */ /* 0x040fe200078e0215 */
[C---:B------:R-:W-:Y:S02]  /*0640*/  IADD3 R16, P0, R21.reuse, R2, RZ ;  /* 0x0000000215107210 */ /* 0x040fe40007f1e0ff */
[----:B------:R0:W4:Y:S02]  /*0650*/  LDG.E.U8 R39, desc[UR22][R18.64] ;  /* 0x0000001612277981 */ /* 0x000124000c1e1100 */
[----:B------:R-:W-:Y:S01]  /*0660*/  LEA.HI.X.SX32 R17, R21, R0, 0x1, P0 ;  /* 0x0000000015117211 */ /* 0x000fe200000f0eff */
[----:B------:R-:W-:Y:S01]  /*0670*/  IMAD R21, R6, 0x2, R23 ;  /* 0x0000000206157824 */ /* 0x000fe200078e0217 */
[----:B------:R-:W-:-:S03]  /*0680*/  IADD3 R10, P0, R23, R2, RZ ;  /* 0x00000002170a7210 */ /* 0x000fc60007f1e0ff */
[C---:B------:R-:W-:Y:S01]  /*0690*/  IMAD R25, R6.reuse, 0x2, R21 ;  /* 0x0000000206197824 */ /* 0x040fe200078e0215 */
[----:B------:R-:W-:Y:S01]  /*06a0*/  LEA.HI.X.SX32 R11, R23, R0, 0x1, P0 ;  /* 0x00000000170b7211 */ /* 0x000fe200000f0eff */
[----:B------:R1:W4:Y:S02]  /*06b0*/  LDG.E.U8 R41, desc[UR22][R16.64] ;  /* 0x0000001610297981 */ /* 0x000324000c1e1100 */
[C---:B0-----:R-:W-:Y:S01]  /*06c0*/  IMAD R19, R6.reuse, 0x2, R25 ;  /* 0x0000000206137824 */ /* 0x041fe200078e0219 */
[C---:B------:R-:W-:Y:S01]  /*06d0*/  IADD3 R12, P0, R25.reuse, R2, RZ ;  /* 0x00000002190c7210 */ /* 0x040fe20007f1e0ff */
[----:B------:R0:W4:Y:S03]  /*06e0*/  LDG.E.U8 R42, desc[UR22][R10.64] ;  /* 0x000000160a2a7981 */ /* 0x000126000c1e1100 */
[----:B------:R-:W-:Y:S01]  /*06f0*/  LEA.HI.X.SX32 R13, R25, R0, 0x1, P0 ;  /* 0x00000000190d7211 */ /* 0x000fe200000f0eff */
[----:B------:R-:W-:Y:S01]  /*0700*/  IMAD R23, R6, 0x2, R19 ;  /* 0x0000000206177824 */ /* 0x000fe200078e0213 */
[----:B------:R-:W-:-:S02]  /*0710*/  IADD3 R14, P0, R19, R2, RZ ;  /* 0x00000002130e7210 */ /* 0x000fc40007f1e0ff */
[----:B------:R-:W-:Y:S01]  /*0720*/  IADD3 R20, P1, R21, R2, RZ ;  /* 0x0000000215147210 */ /* 0x000fe20007f3e0ff */
[----:B------:R-:W4:Y:S01]  /*0730*/  LDG.E.U8 R44, desc[UR22][R12.64] ;  /* 0x000000160c2c7981 */ /* 0x000f22000c1e1100 */
[-C--:B------:R-:W-:Y:S01]  /*0740*/  LEA.HI.X.SX32 R15, R19, R0.reuse, 0x1, P0 ;  /* 0x00000000130f7211 */ /* 0x080fe200000f0eff */
[C---:B------:R-:W-:Y:S01]  /*0750*/  IMAD R19, R6.reuse, 0x2, R23 ;  /* 0x0000000206137824 */ /* 0x040fe200078e0217 */
[----:B------:R-:W-:Y:S02]  /*0760*/  LEA.HI.X.SX32 R21, R21, R0, 0x1, P1 ;  /* 0x0000000015157211 */ /* 0x000fe400008f0eff */
[C---:B-1----:R-:W-:Y:S01]  /*0770*/  IADD3 R16, P0, R23.reuse, R2, RZ ;  /* 0x0000000217107210 */ /* 0x042fe20007f1e0ff */
[----:B------:R-:W-:Y:S01]  /*0780*/  IMAD R25, R6, 0x2, R19 ;  /* 0x0000000206197824 */ /* 0x000fe200078e0213 */
[----:B------:R-:W4:Y:S02]  /*0790*/  LDG.E.U8 R45, desc[UR22][R14.64] ;  /* 0x000000160e2d7981 */ /* 0x000f24000c1e1100 */
[----:B------:R-:W-:-:S02]  /*07a0*/  LEA.HI.X.SX32 R17, R23, R0, 0x1, P0 ;  /* 0x0000000017117211 */ /* 0x000fc400000f0eff */
        /* <DEDUP_REMOVED lines=131> */
[----:B------:R0:W4:Y:S01]  /*0fe0*/  LDG.E.U8 R78, desc[UR22][R16.64] ;  /* 0x00000016104e7981 */ /* 0x000122000c1e1100 */
[----:B-1----:R-:W-:Y:S01]  /*0ff0*/  IMAD R21, R6, 0x2, R25 ;  /* 0x0000000206157824 */ /* 0x002fe200078e0219 */
[----:B------:R-:W-:-:S03]  /*1000*/  LEA.HI.X.SX32 R11, R25, R0, 0x1, P0 ;  /* 0x00000000190b7211 */ /* 0x000fc600000f0eff */
[C---:B------:R-:W-:Y:S01]  /*1010*/  IMAD R23, R6.reuse, 0x2, R21 ;  /* 0x0000000206177824 */ /* 0x040fe200078e0215 */
[C---:B------:R-:W-:Y:S01]  /*1020*/  IADD3 R12, P0, R21.reuse, R2, RZ ;  /* 0x00000002150c7210 */ /* 0x040fe20007f1e0ff */
[----:B------:R1:W4:Y:S02]  /*1030*/  LDG.E.U8 R10, desc[UR22][R10.64] ;  /* 0x000000160a0a7981 */ /* 0x000324000c1e1100 */
[C---:B------:R-:W-:Y:S01]  /*1040*/  IMAD R25, R6.reuse, 0x2, R23 ;  /* 0x0000000206197824 */ /* 0x040fe200078e0217 */
[----:B------:R-:W-:Y:S02]  /*1050*/  LEA.HI.X.SX32 R13, R21, R0, 0x1, P0 ;  /* 0x00000000150d7211 */ /* 0x000fe400000f0eff */
[----:B------:R-:W-:Y:S01]  /*1060*/  IADD3 R14, P0, R23, R2, RZ ;  /* 0x00000002170e7210 */ /* 0x000fe20007f1e0ff */
[----:B------:R-:W-:Y:S01]  /*1070*/  IMAD R27, R6, 0x2, R25 ;  /* 0x00000002061b7824 */ /* 0x000fe200078e0219 */
[-C--:B------:R-:W-:Y:S01]  /*1080*/  LEA.HI.X.SX32 R19, R19, R0.reuse, 0x1, P1 ;  /* 0x0000000013137211 */ /* 0x080fe200008f0eff */
[----:B------:R-:W4:Y:S01]  /*1090*/  LDG.E.U8 R12, desc[UR22][R12.64] ;  /* 0x000000160c0c7981 */ /* 0x000f22000c1e1100 */
[----:B------:R-:W-:Y:S01]  /*10a0*/  LEA.HI.X.SX32 R15, R23, R0, 0x1, P0 ;  /* 0x00000000170f7211 */ /* 0x000fe200000f0eff */
[----:B------:R-:W2:Y:S01]  /*10b0*/  S2UR UR4, SR_CgaCtaId ;  /* 0x00000000000479c3 */ /* 0x000ea20000008800 */
[-C--:B------:R-:W-:Y:S01]  /*10c0*/  IADD3 R20, P1, R25, R2.reuse, RZ ;  /* 0x0000000219147210 */ /* 0x080fe20007f3e0ff */
[----:B------:R-:W4:Y:S01]  /*10d0*/  LDG.E.U8 R18, desc[UR22][R18.64] ;  /* 0x0000001612127981 */ /* 0x000f22000c1e1100 */
[----:B0-----:R-:W-:-:S02]  /*10e0*/  IADD3 R16, P0, R27, R2, RZ ;  /* 0x000000021b107210 */ /* 0x001fc40007f1e0ff */
[-C--:B------:R-:W-:Y:S01]  /*10f0*/  LEA.HI.X.SX32 R21, R25, R0.reuse, 0x1, P1 ;  /* 0x0000000019157211 */ /* 0x080fe200008f0eff */
[----:B------:R-:W4:Y:S01]  /*1100*/  LDG.E.U8 R14, desc[UR22][R14.64] ;  /* 0x000000160e0e7981 */ /* 0x000f22000c1e1100 */
[----:B------:R-:W-:Y:S01]  /*1110*/  LEA.HI.X.SX32 R17, R27, R0, 0x1, P0 ;  /* 0x000000001b117211 */ /* 0x000fe200000f0eff */
[----:B------:R-:W0:Y:S02]  /*1120*/  LDC R6, c[0x0][0x280] ;  /* 0x0000a000ff067b82 */ /* 0x000e240000000800 */
[----:B------:R-:W4:Y:S04]  /*1130*/  LDG.E.U8 R20, desc[UR22][R20.64] ;  /* 0x0000001614147981 */ /* 0x000f28000c1e1100 */
[----:B------:R-:W4:Y:S01]  /*1140*/  LDG.E.U8 R16, desc[UR22][R16.64] ;  /* 0x0000001610107981 */ /* 0x000f22000c1e1100 */
[----:B------:R-:W-:Y:S01]  /*1150*/  LOP3.LUT R0, R152, 0x7, RZ, 0xc0, !PT ;  /* 0x0000000798007812 */ /* 0x000fe200078ec0ff */
[----:B------:R-:W-:-:S04]  /*1160*/  UMOV UR21, 0x400 ;  /* 0x0000040000157882 */ /* 0x000fc80000000000 */
[----:B-1----:R-:W-:-:S04]  /*1170*/  IMAD.SHL.U32 R11, R0, 0x10, RZ ;  /* 0x00000010000b7824 */ /* 0x002fc800078e00ff */
[----:B------:R-:W-:Y:S01]  /*1180*/  IMAD R0, R4, 0x80, R11 ;  /* 0x0000008004007824 */ /* 0x000fe200078e020b */
[----:B--2---:R-:W-:-:S04]  /*1190*/  ULEA UR21, UR4, UR21, 0x18 ;  /* 0x0000001504157291 */ /* 0x004fc8000f8ec03f */
[----:B------:R-:W-:-:S04]  /*11a0*/  LOP3.LUT R11, R0, R3, RZ, 0xfc, !PT ;  /* 0x00000003000b7212 */ /* 0x000fc800078efcff */
[C---:B------:R-:W-:Y:S01]  /*11b0*/  LOP3.LUT R0, R11.reuse, 0x10, RZ, 0x3c, !PT ;  /* 0x000000100b007812 */ /* 0x040fe200078e3cff */
[----:B------:R1:W-:Y:S01]  /*11c0*/  STS.U8 [R11+UR21], R5 ;  /* 0x000000050b007988 */ /* 0x0003e20008000015 */
[C---:B------:R-:W-:Y:S02]  /*11d0*/  LOP3.LUT R2, R11.reuse, 0x20, RZ, 0x3c, !PT ;  /* 0x000000200b027812 */ /* 0x040fe400078e3cff */
[----:B0-----:R-:W-:Y:S01]  /*11e0*/  ISETP.GE.AND P1, PT, R6, 0x1, PT ;  /* 0x000000010600780c */ /* 0x001fe20003f26270 */
[----:B-----5:R-:W-:Y:S04]  /*11f0*/  STS.U8 [R11+UR21+0x2], R7 ;  /* 0x000002070b007988 */ /* 0x020fe80008000015 */
[----:B---3--:R-:W-:Y:S01]  /*1200*/  STS.U8 [R11+UR21+0x4], R8 ;  /* 0x000004080b007988 */ /* 0x008fe20008000015 */
[----:B-1----:R-:W-:-:S03]  /*1210*/  LOP3.LUT R5, R11, 0x30, RZ, 0x3c, !PT ;  /* 0x000000300b057812 */ /* 0x002fc600078e3cff */
[----:B------:R-:W-:Y:S04]  /*1220*/  STS.U8 [R11+UR21+0x6], R9 ;  /* 0x000006090b007988 */ /* 0x000fe80008000015 */
[----:B------:R-:W-:Y:S04]  /*1230*/  STS.U8 [R11+UR21+0x8], R22 ;  /* 0x000008160b007988 */ /* 0x000fe80008000015 */
[----:B------:R-:W-:Y:S04]  /*1240*/  STS.U8 [R11+UR21+0xa], R24 ;  /* 0x00000a180b007988 */ /* 0x000fe80008000015 */
[----:B------:R-:W-:Y:S04]  /*1250*/  STS.U8 [R11+UR21+0xc], R26 ;  /* 0x00000c1a0b007988 */ /* 0x000fe80008000015 */
[----:B------:R-:W-:Y:S04]  /*1260*/  STS.U8 [R11+UR21+0xe], R28 ;  /* 0x00000e1c0b007988 */ /* 0x000fe80008000015 */
[----:B------:R-:W-:Y:S04]  /*1270*/  STS.U8 [R0+UR21], R29 ;  /* 0x0000001d00007988 */ /* 0x000fe80008000015 */
[----:B----4-:R-:W-:Y:S04]  /*1280*/  STS.U8 [R0+UR21+0x2], R30 ;  /* 0x0000021e00007988 */ /* 0x010fe80008000015 */
[----:B------:R-:W-:Y:S04]  /*1290*/  STS.U8 [R0+UR21+0x4], R31 ;  /* 0x0000041f00007988 */ /* 0x000fe80008000015 */
[----:B------:R-:W-:Y:S04]  /*12a0*/  STS.U8 [R0+UR21+0x6], R32 ;  /* 0x0000062000007988 */ /* 0x000fe80008000015 */
[----:B------:R-:W-:Y:S04]  /*12b0*/  STS.U8 [R0+UR21+0x8], R33 ;  /* 0x0000082100007988 */ /* 0x000fe80008000015 */
[----:B------:R-:W-:Y:S04]  /*12c0*/  STS.U8 [R0+UR21+0xa], R34 ;  /* 0x00000a2200007988 */ /* 0x000fe80008000015 */
[----:B------:R-:W-:Y:S04]  /*12d0*/  STS.U8 [R0+UR21+0xc], R35 ;  /* 0x00000c2300007988 */ /* 0x000fe80008000015 */
[----:B------:R0:W-:Y:S04]  /*12e0*/  STS.U8 [R0+UR21+0xe], R36 ;  /* 0x00000e2400007988 */ /* 0x0001e80008000015 */
[----:B------:R-:W-:Y:S04]  /*12f0*/  STS.U8 [R2+UR21], R37 ;  /* 0x0000002502007988 */ /* 0x000fe80008000015 */
[----:B------:R-:W-:Y:S01]  /*1300*/  STS.U8 [R2+UR21+0x2], R38 ;  /* 0x0000022602007988 */ /* 0x000fe20008000015 */
[----:B0-----:R-:W-:-:S03]  /*1310*/  LOP3.LUT R0, R11, 0x40, RZ, 0x3c, !PT ;  /* 0x000000400b007812 */ /* 0x001fc600078e3cff */
        /* <DEDUP_REMOVED lines=15> */
[----:B------:R-:W-:Y:S01]  /*1410*/  STS.U8 [R0+UR21], R53 ;  /* 0x0000003500007988 */ /* 0x000fe20008000015 */
[----:B0-----:R-:W-:-:S02]  /*1420*/  LOP3.LUT R5, R11, 0x60, RZ, 0x3c, !PT ;  /* 0x000000600b057812 */ /* 0x001fc400078e3cff */
[----:B------:R-:W-:Y:S01]  /*1430*/  LOP3.LUT R11, R11, 0x70, RZ, 0x3c, !PT ;  /* 0x000000700b0b7812 */ /* 0x000fe200078e3cff */
[----:B------:R-:W-:Y:S04]  /*1440*/  STS.U8 [R0+UR21+0x2], R54 ;  /* 0x0000023600007988 */ /* 0x000fe80008000015 */
[----:B------:R-:W-:Y:S04]  /*1450*/  STS.U8 [R0+UR21+0x4], R55 ;  /* 0x0000043700007988 */ /* 0x000fe80008000015 */
[----:B------:R-:W-:Y:S04]  /*1460*/  STS.U8 [R0+UR21+0x6], R56 ;  /* 0x0000063800007988 */ /* 0x000fe80008000015 */
[----:B------:R-:W-:Y:S04]  /*1470*/  STS.U8 [R0+UR21+0x8], R57 ;  /* 0x0000083900007988 */ /* 0x000fe80008000015 */
[----:B------:R-:W-:Y:S04]  /*1480*/  STS.U8 [R0+UR21+0xa], R58 ;  /* 0x00000a3a00007988 */ /* 0x000fe80008000015 */
[----:B------:R-:W-:Y:S04]  /*1490*/  STS.U8 [R0+UR21+0xc], R59 ;  /* 0x00000c3b00007988 */ /* 0x000fe80008000015 */
[----:B------:R-:W-:Y:S04]  /*14a0*/  STS.U8 [R0+UR21+0xe], R60 ;  /* 0x00000e3c00007988 */ /* 0x000fe80008000015 */
[----:B------:R-:W-:Y:S04]  /*14b0*/  STS.U8 [R2+UR21], R61 ;  /* 0x0000003d02007988 */ /* 0x000fe80008000015 */
[----:B------:R-:W-:Y:S04]  /*14c0*/  STS.U8 [R2+UR21+0x2], R62 ;  /* 0x0000023e02007988 */ /* 0x000fe80008000015 */
[----:B------:R-:W-:Y:S04]  /*14d0*/  STS.U8 [R2+UR21+0x4], R63 ;  /* 0x0000043f02007988 */ /* 0x000fe80008000015 */
[----:B------:R-:W-:Y:S04]  /*14e0*/  STS.U8 [R2+UR21+0x6], R64 ;  /* 0x0000064002007988 */ /* 0x000fe80008000015 */
[----:B------:R-:W-:Y:S04]  /*14f0*/  STS.U8 [R2+UR21+0x8], R65 ;  /* 0x0000084102007988 */ /* 0x000fe80008000015 */
[----:B------:R-:W-:Y:S04]  /*1500*/  STS.U8 [R2+UR21+0xa], R66 ;  /* 0x00000a4202007988 */ /* 0x000fe80008000015 */
[----:B------:R-:W-:Y:S04]  /*1510*/  STS.U8 [R2+UR21+0xe], R68 ;  /* 0x00000e4402007988 */ /* 0x000fe80008000015 */
[----:B------:R0:W-:Y:S04]  /*1520*/  STS.U8 [R2+UR21+0xc], R67 ;  /* 0x00000c4302007988 */ /* 0x0001e80008000015 */
[----:B------:R1:W-:Y:S04]  /*1530*/  STS.U8 [R5+UR21], R69 ;  /* 0x0000004505007988 */ /* 0x0003e80008000015 */
[----:B------:R1:W-:Y:S04]  /*1540*/  STS.U8 [R5+UR21+0x2], R70 ;  /* 0x0000024605007988 */ /* 0x0003e80008000015 */
[----:B------:R1:W-:Y:S04]  /*1550*/  STS.U8 [R5+UR21+0x6], R72 ;  /* 0x0000064805007988 */ /* 0x0003e80008000015 */
[----:B------:R1:W-:Y:S01]  /*1560*/  STS.U8 [R5+UR21+0x4], R71 ;  /* 0x0000044705007988 */ /* 0x0003e20008000015 */
[----:B------:R-:W-:Y:S01]  /*1570*/  IMAD.MOV.U32 R40, RZ, RZ, -0x800000 ;  /* 0xff800000ff287424 */ /* 0x000fe200078e00ff */
[----:B------:R-:W-:Y:S01]  /*1580*/  CS2R R88, SRZ ;  /* 0x0000000000587805 */ /* 0x000fe2000001ff00 */
[----:B0-----:R-:W-:Y:S01]  /*1590*/  IMAD.MOV.U32 R2, RZ, RZ, 0x3f800000 ;  /* 0x3f800000ff027424 */ /* 0x001fe200078e00ff */
[----:B------:R-:W-:Y:S01]  /*15a0*/  CS2R R90, SRZ ;  /* 0x00000000005a7805 */ /* 0x000fe2000001ff00 */
[----:B------:R1:W-:Y:S04]  /*15b0*/  STS.U8 [R5+UR21+0x8], R73 ;  /* 0x0000084905007988 */ /* 0x0003e80008000015 */
[----:B------:R1:W-:Y:S01]  /*15c0*/  STS.U8 [R5+UR21+0xa], R74 ;  /* 0x00000a4a05007988 */ /* 0x0003e20008000015 */
[----:B------:R-:W-:Y:S01]  /*15d0*/  IMAD.MOV.U32 R155, RZ, RZ, 0x3f800000 ;  /* 0x3f800000ff9b7424 */ /* 0x000fe200078e00ff */
[----:B------:R-:W-:Y:S01]  /*15e0*/  CS2R R92, SRZ ;  /* 0x00000000005c7805 */ /* 0x000fe2000001ff00 */
[----:B------:R-:W-:Y:S01]  /*15f0*/  IMAD.MOV.U32 R0, RZ, RZ, -0x800000 ;  /* 0xff800000ff007424 */ /* 0x000fe200078e00ff */
[----:B------:R-:W-:Y:S01]  /*1600*/  CS2R R94, SRZ ;  /* 0x00000000005e7805 */ /* 0x000fe2000001ff00 */
[----:B------:R1:W-:Y:S01]  /*1610*/  STS.U8 [R5+UR21+0xe], R76 ;  /* 0x00000e4c05007988 */ /* 0x0003e20008000015 */
[----:B------:R-:W-:-:S02]  /*1620*/  CS2R R96, SRZ ;  /* 0x0000000000607805 */ /* 0x000fc4000001ff00 */
[----:B------:R-:W-:Y:S02]  /*1630*/  CS2R R98, SRZ ;  /* 0x0000000000627805 */ /* 0x000fe4000001ff00 */
[----:B------:R-:W-:Y:S02]  /*1640*/  CS2R R100, SRZ ;  /* 0x0000000000647805 */ /* 0x000fe4000001ff00 */
[----:B------:R-:W-:Y:S02]  /*1650*/  CS2R R102, SRZ ;  /* 0x0000000000667805 */ /* 0x000fe4000001ff00 */
[----:B------:R-:W-:Y:S02]  /*1660*/  CS2R R104, SRZ ;  /* 0x0000000000687805 */ /* 0x000fe4000001ff00 */
[----:B------:R-:W-:Y:S02]  /*1670*/  CS2R R106, SRZ ;  /* 0x00000000006a7805 */ /* 0x000fe4000001ff00 */
[----:B------:R-:W-:Y:S01]  /*1680*/  CS2R R108, SRZ ;  /* 0x00000000006c7805 */ /* 0x000fe2000001ff00 */
[----:B------:R1:W-:Y:S01]  /*1690*/  STS.U8 [R5+UR21+0xc], R75 ;  /* 0x00000c4b05007988 */ /* 0x0003e20008000015 */
[----:B------:R-:W-:-:S03]  /*16a0*/  CS2R R110, SRZ ;  /* 0x00000000006e7805 */ /* 0x000fc6000001ff00 */
[----:B------:R1:W-:Y:S01]  /*16b0*/  STS.U8 [R11+UR21], R77 ;  /* 0x0000004d0b007988 */ /* 0x0003e20008000015 */
[----:B------:R-:W-:-:S03]  /*16c0*/  CS2R R112, SRZ ;  /* 0x0000000000707805 */ /* 0x000fc6000001ff00 */
[----:B------:R1:W-:Y:S01]  /*16d0*/  STS.U8 [R11+UR21+0x2], R78 ;  /* 0x0000024e0b007988 */ /* 0x0003e20008000015 */
[----:B------:R-:W-:Y:S02]  /*16e0*/  CS2R R114, SRZ ;  /* 0x0000000000727805 */ /* 0x000fe4000001ff00 */
[----:B------:R-:W-:Y:S02]  /*16f0*/  CS2R R116, SRZ ;  /* 0x0000000000747805 */ /* 0x000fe4000001ff00 */
[----:B------:R-:W-:Y:S02]  /*1700*/  CS2R R118, SRZ ;  /* 0x0000000000767805 */ /* 0x000fe4000001ff00 */
[----:B------:R-:W-:Y:S02]  /*1710*/  CS2R R120, SRZ ;  /* 0x0000000000787805 */ /* 0x000fe4000001ff00 */
[----:B------:R-:W-:Y:S01]  /*1720*/  CS2R R122, SRZ ;  /* 0x00000000007a7805 */ /* 0x000fe2000001ff00 */
[----:B------:R1:W-:Y:S01]  /*1730*/  STS.U8 [R11+UR21+0x6], R10 ;  /* 0x0000060a0b007988 */ /* 0x0003e20008000015 */
[----:B------:R-:W-:-:S02]  /*1740*/  CS2R R124, SRZ ;  /* 0x00000000007c7805 */ /* 0x000fc4000001ff00 */
[----:B------:R-:W-:Y:S02]  /*1750*/  CS2R R126, SRZ ;  /* 0x00000000007e7805 */ /* 0x000fe4000001ff00 */
[----:B------:R-:W-:Y:S02]  /*1760*/  CS2R R128, SRZ ;  /* 0x0000000000807805 */ /* 0x000fe4000001ff00 */
[----:B------:R-:W-:Y:S02]  /*1770*/  CS2R R130, SRZ ;  /* 0x0000000000827805 */ /* 0x000fe4000001ff00 */
[----:B------:R-:W-:Y:S01]  /*1780*/  CS2R R132, SRZ ;  /* 0x0000000000847805 */ /* 0x000fe2000001ff00 */
[----:B------:R1:W-:Y:S01]  /*1790*/  STS.U8 [R11+UR21+0x8], R12 ;  /* 0x0000080c0b007988 */ /* 0x0003e20008000015 */
[----:B------:R-:W-:-:S03]  /*17a0*/  CS2R R134, SRZ ;  /* 0x0000000000867805 */ /* 0x000fc6000001ff00 */
[----:B------:R1:W-:Y:S01]  /*17b0*/  STS.U8 [R11+UR21+0x4], R18 ;  /* 0x000004120b007988 */ /* 0x0003e20008000015 */
[----:B------:R-:W-:-:S03]  /*17c0*/  CS2R R136, SRZ ;  /* 0x0000000000887805 */ /* 0x000fc6000001ff00 */
[----:B------:R1:W-:Y:S01]  /*17d0*/  STS.U8 [R11+UR21+0xa], R14 ;  /* 0x00000a0e0b007988 */ /* 0x0003e20008000015 */
[----:B------:R-:W-:-:S03]  /*17e0*/  CS2R R138, SRZ ;  /* 0x00000000008a7805 */ /* 0x000fc6000001ff00 */
[----:B------:R1:W-:Y:S01]  /*17f0*/  STS.U8 [R11+UR21+0xc], R20 ;  /* 0x00000c140b007988 */ /* 0x0003e20008000015 */
[----:B------:R-:W-:-:S03]  /*1800*/  CS2R R140, SRZ ;  /* 0x00000000008c7805 */ /* 0x000fc6000001ff00 */
[----:B------:R1:W-:Y:S01]  /*1810*/  STS.U8 [R11+UR21+0xe], R16 ;  /* 0x00000e100b007988 */ /* 0x0003e20008000015 */
[----:B------:R-:W-:Y:S02]  /*1820*/  CS2R R142, SRZ ;  /* 0x00000000008e7805 */ /* 0x000fe4000001ff00 */
[----:B------:R-:W-:Y:S02]  /*1830*/  CS2R R144, SRZ ;  /* 0x0000000000907805 */ /* 0x000fe4000001ff00 */
[----:B------:R-:W-:Y:S02]  /*1840*/  CS2R R146, SRZ ;  /* 0x0000000000927805 */ /* 0x000fe4000001ff00 */
[----:B------:R-:W-:Y:S02]  /*1850*/  CS2R R148, SRZ ;  /* 0x0000000000947805 */ /* 0x000fe4000001ff00 */
[----:B------:R-:W-:Y:S02]  /*1860*/  CS2R R150, SRZ ;  /* 0x0000000000967805 */ /* 0x000fe4000001ff00 */
[----:B------:R-:W-:Y:S01]  /*1870*/  LOP3.LUT P0, RZ, R152, 0x80, RZ, 0xc0, !PT ;  /* 0x0000008098ff7812 */ /* 0x000fe2000780c0ff */
[----:B-1----:R-:W-:-:S12]  /*1880*/  @!P1 BRA `(.L_x_0) ;  /* 0x0000007c00149947 */ /* 0x002fd80003800000 */
[----:B------:R-:W0:Y:S01]  /*1890*/  LDC.64 R128, c[0x0][0x250] ;  /* 0x00009400ff807b82 */ /* 0x000e220000000a00 */
[----:B------:R-:W-:Y:S01]  /*18a0*/  SHF.R.U32.HI R0, RZ, 0x5, R152 ;  /* 0x00000005ff007819 */ /* 0x000fe20000011698 */
[----:B------:R-:W-:Y:S01]  /*18b0*/  ULDC UR6, c[0x0][0x258] ;  /* 0x0000960000067ab9 */ /* 0x000fe20000000800 */
[----:B------:R-:W-:Y:S01]  /*18c0*/  ULDC.64 UR4, c[0x0][0x260] ;  /* 0x0000980000047ab9 */ /* 0x000fe20000000a00 */
[----:B------:R-:W-:Y:S01]  /*18d0*/  IMAD R5, R4, UR6, RZ ;  /* 0x0000000604057c24 */ /* 0x000fe2000f8e02ff */
[----:B------:R-:W-:Y:S01]  /*18e0*/  R2UR UR30, R0 ;  /* 0x00000000001e72ca */ /* 0x000fe200000e0000 */
[----:B------:R-:W-:Y:S01]  /*18f0*/  ULDC.64 UR8, c[0x0][0x218] ;  /* 0x0000860000087ab9 */ /* 0x000fe20000000a00 */
[----:B------:R-:W-:Y:S01]  /*1900*/  UIMAD UR4, UR20, UR4, URZ ;  /* 0x00000004140472a4 */ /* 0x000fe2000f8e023f */
[----:B------:R-:W1:Y:S01]  /*1910*/  LDC R26, c[0x0][0x268] ;  /* 0x00009a00ff1a7b82 */ /* 0x000e620000000800 */
[----:B------:R-:W-:Y:S01]  /*1920*/  SHF.R.S32.HI R7, RZ, 0x1f, R5 ;  /* 0x0000001fff077819 */ /* 0x000fe20000011405 */
[----:B------:R-:W-:Y:S01]  /*1930*/  UMOV UR7, URZ ;  /* 0x0000003f00077c82 */ /* 0x000fe20008000000 */
[----:B------:R-:W-:Y:S01]  /*1940*/  IMAD.MOV.U32 R160, RZ, RZ, -0x800000 ;  /* 0xff800000ffa07424 */ /* 0x000fe200078e00ff */
[----:B------:R-:W-:-:S02]  /*1950*/  CS2R R132, SRZ ;  /* 0x0000000000847805 */ /* 0x000fc4000001ff00 */
[----:B------:R-:W-:Y:S02]  /*1960*/  CS2R R134, SRZ ;  /* 0x0000000000867805 */ /* 0x000fe4000001ff00 */
[----:B------:R-:W-:Y:S02]  /*1970*/  CS2R R136, SRZ ;  /* 0x0000000000887805 */ /* 0x000fe4000001ff00 */
[----:B------:R-:W-:Y:S02]  /*1980*/  CS2R R138, SRZ ;  /* 0x00000000008a7805 */ /* 0x000fe4000001ff00 */
[----:B------:R-:W-:Y:S02]  /*1990*/  CS2R R140, SRZ ;  /* 0x00000000008c7805 */ /* 0x000fe4000001ff00 */
[----:B------:R-:W-:Y:S02]  /*19a0*/  CS2R R142, SRZ ;  /* 0x00000000008e7805 */ /* 0x000fe4000001ff00 */
[----:B------:R-:W-:-:S02]  /*19b0*/  CS2R R144, SRZ ;  /* 0x0000000000907805 */ /* 0x000fc4000001ff00 */
[----:B------:R-:W-:Y:S02]  /*19c0*/  CS2R R146, SRZ ;  /* 0x0000000000927805 */ /* 0x000fe4000001ff00 */
[----:B------:R-:W-:Y:S02]  /*19d0*/  CS2R R148, SRZ ;  /* 0x0000000000947805 */ /* 0x000fe4000001ff00 */
[----:B------:R-:W-:Y:S01]  /*19e0*/  CS2R R150, SRZ ;  /* 0x0000000000967805 */ /* 0x000fe2000001ff00 */
[----:B------:R-:W-:Y:S01]  /*19f0*/  UMOV UR6, URZ ;  /* 0x0000003f00067c82 */ /* 0x000fe20008000000 */
[----:B------:R-:W-:Y:S01]  /*1a00*/  ULDC UR28, c[0x0][0x238] ;  /* 0x00008e00001c7ab9 */ /* 0x000fe20000000800 */
[----:B0-----:R-:W-:Y:S01]  /*1a10*/  IMAD R8, R3, R129, RZ ;  /* 0x0000008103087224 */ /* 0x001fe200078e02ff */
[----:B------:R-:W-:Y:S01]  /*1a20*/  ULDC UR29, c[0x0][0x264] ;  /* 0x00009900001d7ab9 */ /* 0x000fe20000000800 */
[----:B------:R-:W-:Y:S01]  /*1a30*/  IMAD R0, R128, UR20, RZ ;  /* 0x0000001480007c24 */ /* 0x000fe2000f8e02ff */
[----:B------:R-:W-:Y:S01]  /*1a40*/  ULDC UR32, c[0x0][0x254] ;  /* 0x0000950000207ab9 */ /* 0x000fe20000000800 */
[----:B------:R-:W-:Y:S01]  /*1a50*/  IMAD R10, R129, 0x2, R8 ;  /* 0x00000002810a7824 */ /* 0x000fe200078e0208 */
[----:B------:R-:W-:-:S02]  /*1a60*/  UMOV UR19, 0x40000040 ;  /* 0x4000004000137882 */ /* 0x000fc40000000000 */
[----:B------:R-:W-:Y:S01]  /*1a70*/  IADD3 R75, P1, P2, R5, UR8, R0 ;  /* 0x00000008054b7c10 */ /* 0x000fe2000fa3e000 */
[----:B------:R-:W-:Y:S01]  /*1a80*/  IMAD R12, R129, 0x2, R10 ;  /* 0x00000002810c7824 */ /* 0x000fe200078e020a */
[----:B------:R-:W-:Y:S01]  /*1a90*/  SHF.R.S32.HI R6, RZ, 0x1f, R0 ;  /* 0x0000001fff067819 */ /* 0x000fe20000011400 */
[----:B-1----:R-:W-:Y:S01]  /*1aa0*/  IMAD R51, R3, R26, RZ ;  /* 0x0000001a03337224 */ /* 0x002fe200078e02ff */
[----:B------:R-:W-:Y:S01]  /*1ab0*/  UIADD3 UR8, UR21, 0x4000, URZ ;  /* 0x0000400015087890 */ /* 0x000fe2000fffe03f */
[----:B------:R-:W-:Y:S01]  /*1ac0*/  IMAD R14, R129, 0x2, R12 ;  /* 0x00000002810e7824 */ /* 0x000fe200078e020c */
[----:B------:R-:W0:Y:S01]  /*1ad0*/  LDC.64 R2, c[0x0][0x220] ;  /* 0x00008800ff027b82 */ /* 0x000e220000000a00 */
[----:B------:R-:W-:Y:S01]  /*1ae0*/  IMAD R5, R4, UR5, RZ ;  /* 0x0000000504057c24 */ /* 0x000fe2000f8e02ff */
[----:B------:R-:W-:Y:S01]  /*1af0*/  IADD3.X R77, R7, UR9, R6, P1, P2 ;  /* 0x00000009074d7c10 */ /* 0x000fe20008fe4406 */
[C---:B------:R-:W-:Y:S01]  /*1b00*/  IMAD R16, R129.reuse, 0x2, R14 ;  /* 0x0000000281107824 */ /* 0x040fe200078e020e */
[-C--:B------:R-:W-:Y:S01]  /*1b10*/  IADD3 R4, P3, R8, R75.reuse, RZ ;  /* 0x0000004b08047210 */ /* 0x080fe20007f7e0ff */
[----:B------:R-:W-:Y:S01]  /*1b20*/  USHF.R.S32.HI UR5, URZ, 0x1f, UR4 ;  /* 0x0000001f3f057899 */ /* 0x000fe20008011404 */
[----:B------:R-:W-:Y:S01]  /*1b30*/  IADD3 R6, P5, R12, R75, RZ ;  /* 0x0000004b0c067210 */ /* 0x000fe20007fbe0ff */
[C---:B------:R-:W-:Y:S01]  /*1b40*/  IMAD R18, R129.reuse, 0x2, R16 ;  /* 0x0000000281127824 */ /* 0x040fe200078e0210 */
[-C--:B------:R-:W-:Y:S01]  /*1b50*/  LEA.HI.X.SX32 R7, R8, R77.reuse, 0x1, P3 ;  /* 0x0000004d08077211 */ /* 0x080fe200018f0eff */
[----:B------:R-:W-:Y:S01]  /*1b60*/  IMAD R53, R26, 0x2, R51 ;  /* 0x000000021a357824 */ /* 0x000fe200078e0233 */
[----:B------:R-:W-:Y:S01]  /*1b70*/  LEA.HI.X.SX32 R9, R12, R77, 0x1, P5 ;  /* 0x0000004d0c097211 */ /* 0x000fe200028f0eff */
[C---:B------:R-:W-:Y:S01]  /*1b80*/  IMAD R20, R129.reuse, 0x2, R18 ;  /* 0x0000000281147824 */ /* 0x040fe200078e0212 */
[----:B------:R-:W-:Y:S01]  /*1b90*/  IADD3 R12, P5, R18, R75, RZ ;  /* 0x0000004b120c7210 */ /* 0x000fe20007fbe0ff */
[----:B------:R-:W-:Y:S01]  /*1ba0*/  IMAD R55, R26, 0x2, R53 ;  /* 0x000000021a377824 */ /* 0x000fe200078e0235 */
[----:B------:R-:W-:Y:S01]  /*1bb0*/  USHF.R.U32.HI UR8, URZ, 0x4, UR8 ;  /* 0x000000043f087899 */ /* 0x000fe20008011608 */
[C---:B------:R-:W-:Y:S01]  /*1bc0*/  IMAD R22, R129.reuse, 0x2, R20 ;  /* 0x0000000281167824 */ /* 0x040fe200078e0214 */
[----:B------:R-:W-:Y:S01]  /*1bd0*/  LEA.HI.X.SX32 R15, R18, R77, 0x1, P5 ;  /* 0x0000004d120f7211 */ /* 0x000fe200028f0eff */
[----:B------:R-:W-:Y:S01]  /*1be0*/  IMAD R57, R26, 0x2, R55 ;  /* 0x000000021a397824 */ /* 0x000fe200078e0237 */
[----:B------:R-:W-:Y:S01]  /*1bf0*/  USGXT.U32 UR18, UR8, 0xe ;  /* 0x0000000e0812789a */ /* 0x000fe20008000000 */
[----:B------:R-:W-:-:S02]  /*1c00*/  IMAD R24, R129, 0x2, R22 ;  /* 0x0000000281187824 */ /* 0x000fc400078e0216 */
[C---:B------:R-:W-:Y:S01]  /*1c10*/  IMAD R59, R26.reuse, 0x2, R57 ;  /* 0x000000021a3b7824 */ /* 0x040fe200078e0239 */
[----:B------:R-:W-:Y:S01]  /*1c20*/  UIADD3 UR10, UP0, UR18, 0x2, URZ ;  /* 0x00000002120a7890 */ /* 0x000fe2000ff1e03f */
[----:B------:R-:W-:Y:S01]  /*1c30*/  IMAD R28, R129, 0x2, R24 ;  /* 0x00000002811c7824 */ /* 0x000fe200078e0218 */
[----:B0-----:R-:W-:Y:S01]  /*1c40*/  IADD3 R25, P1, P2, R5, UR4, R2 ;  /* 0x0000000405197c10 */ /* 0x001fe2000fa3e002 */
[----:B------:R-:W-:Y:S01]  /*1c50*/  IMAD R61, R26, 0x2, R59 ;  /* 0x000000021a3d7824 */ /* 0x000fe200078e023b */
[----:B------:R-:W-:Y:S01]  /*1c60*/  SHF.R.S32.HI R2, RZ, 0x1f, R5 ;  /* 0x0000001fff027819 */ /* 0x000fe20000011405 */
[C---:B------:R-:W-:Y:S01]  /*1c70*/  IMAD R30, R129.reuse, 0x2, R28 ;  /* 0x00000002811e7824 */ /* 0x040fe200078e021c */
[-C--:B------:R-:W-:Y:S01]  /*1c80*/  IADD3 R5, P4, R10, R75.reuse, RZ ;  /* 0x0000004b0a057210 */ /* 0x080fe20007f9e0ff */
[----:B------:R-:W-:Y:S01]  /*1c90*/  IMAD R63, R26, 0x2, R61 ;  /* 0x000000021a3f7824 */ /* 0x000fe200078e023d */
[----:B------:R-:W-:Y:S01]  /*1ca0*/  IADD3 R18, P5, R24, R75, RZ ;  /* 0x0000004b18127210 */ /* 0x000fe20007fbe0ff */
[C---:B------:R-:W-:Y:S01]  /*1cb0*/  IMAD R32, R129.reuse, 0x2, R30 ;  /* 0x0000000281207824 */ /* 0x040fe200078e021e */
[----:B------:R-:W-:Y:S01]  /*1cc0*/  LEA.HI.X.SX32 R8, R10, R77, 0x1, P4 ;  /* 0x0000004d0a087211 */ /* 0x000fe200020f0eff */
[----:B------:R-:W-:Y:S01]  /*1cd0*/  IMAD R65, R26, 0x2, R63 ;  /* 0x000000021a417824 */ /* 0x000fe200078e023f */
[-C--:B------:R-:W-:Y:S01]  /*1ce0*/  IADD3 R10, P3, R14, R75.reuse, RZ ;  /* 0x0000004b0e0a7210 */ /* 0x080fe20007f7e0ff */
[C---:B------:R-:W-:Y:S01]  /*1cf0*/  IMAD R34, R129.reuse, 0x2, R32 ;  /* 0x0000000281227824 */ /* 0x040fe200078e0220 */
[----:B------:R-:W-:Y:S01]  /*1d00*/  IADD3 R11, P4, R16, R75, RZ ;  /* 0x0000004b100b7210 */ /* 0x000fe20007f9e0ff */
[----:B------:R-:W-:Y:S01]  /*1d10*/  IMAD R67, R26, 0x2, R65 ;  /* 0x000000021a437824 */ /* 0x000fe200078e0241 */
[-C--:B------:R-:W-:Y:S01]  /*1d20*/  LEA.HI.X.SX32 R13, R14, R77.reuse, 0x1, P3 ;  /* 0x0000004d0e0d7211 */ /* 0x080fe200018f0eff */
        /* <DEDUP_REMOVED lines=9> */
[-C--:B------:R-:W-:Y:S01]  /*1dc0*/  LEA.HI.X.SX32 R20, R22, R77.reuse, 0x1, P4 ;  /* 0x0000004d16147211 */ /* 0x080fe200020f0eff */
[----:B------:R-:W-:Y:S01]  /*1dd0*/  IMAD R73, R26, 0x2, R71 ;  /* 0x000000021a497824 */ /* 0x000fe200078e0247 */
[----:B------:R-:W-:Y:S01]  /*1de0*/  LEA.HI.X.SX32 R21, R24, R77, 0x1, P5 ;  /* 0x0000004d18157211 */ /* 0x000fe200028f0eff */
[C---:B------:R-:W-:Y:S01]  /*1df0*/  IMAD R40, R129.reuse, 0x2, R38 ;  /* 0x0000000281287824 */ /* 0x040fe200078e0226 */
[-C--:B------:R-:W-:Y:S01]  /*1e00*/  IADD3 R197, P4, R30, R75.reuse, RZ ;  /* 0x0000004b1ec57210 */ /* 0x080fe20007f9e0ff */
[----:B------:R-:W-:Y:S01]  /*1e10*/  IMAD R43, R26, 0x2, R73 ;  /* 0x000000021a2b7824 */ /* 0x000fe200078e0249 */
[----:B------:R-:W-:Y:S01]  /*1e20*/  IADD3 R201, P5, R32, R75, RZ ;  /* 0x0000004b20c97210 */ /* 0x000fe20007fbe0ff */
[C---:B------:R-:W-:Y:S01]  /*1e30*/  IMAD R42, R129.reuse, 0x2, R40 ;  /* 0x00000002812a7824 */ /* 0x040fe200078e0228 */
[-C--:B------:R-:W-:Y:S01]  /*1e40*/  LEA.HI.X.SX32 R195, R30, R77.reuse, 0x1, P4 ;  /* 0x0000004d1ec37211 */ /* 0x080fe200020f0eff */
[----:B------:R-:W-:Y:S01]  /*1e50*/  IMAD R45, R26, 0x2, R43 ;  /* 0x000000021a2d7824 */ /* 0x000fe200078e022b */
[----:B------:R-:W-:Y:S01]  /*1e60*/  LEA.HI.X.SX32 R199, R32, R77, 0x1, P5 ;  /* 0x0000004d20c77211 */ /* 0x000fe200028f0eff */
[C---:B------:R-:W-:Y:S01]  /*1e70*/  IMAD R44, R129.reuse, 0x2, R42 ;  /* 0x00000002812c7824 */ /* 0x040fe200078e022a */
[-C--:B------:R-:W-:Y:S01]  /*1e80*/  IADD3 R207, P4, R36, R75.reuse, RZ ;  /* 0x0000004b24cf7210 */ /* 0x080fe20007f9e0ff */
        /* <DEDUP_REMOVED lines=36> */
[----:B------:R-:W-:Y:S01]  /*20d0*/  UIADD3.X UR11, UR7, 0x40000040, URZ, UP0, !UPT ;  /* 0x40000040070b7890 */ /* 0x000fe200087fe43f */
[-C--:B------:R-:W-:Y:S01]  /*20e0*/  IADD3 R245, P5, R54, R75.reuse, RZ ;  /* 0x0000004b36f57210 */ /* 0x080fe20007fbe0ff */
[C---:B------:R-:W-:Y:S01]  /*20f0*/  IMAD R64, R129.reuse, 0x2, R62 ;  /* 0x0000000281407824 */ /* 0x040fe200078e023e */
[----:B------:R-:W-:Y:S01]  /*2100*/  IADD3 R225, P3, R44, R75, RZ ;  /* 0x0000004b2ce17210 */ /* 0x000fe20007f7e0ff */
[----:B------:R-:W-:Y:S01]  /*2110*/  UMOV UR4, URZ ;  /* 0x0000003f00047c82 */ /* 0x000fe20008000000 */
[-C--:B------:R-:W-:Y:S01]  /*2120*/  LEA.HI.X.SX32 R239, R52, R77.reuse, 0x1, P4 ;  /* 0x0000004d34ef7211 */ /* 0x080fe200020f0eff */
[C---:B------:R-:W-:Y:S01]  /*2130*/  IMAD R66, R129.reuse, 0x2, R64 ;  /* 0x0000000281427824 */ /* 0x040fe200078e0240 */
[----:B------:R-:W-:Y:S01]  /*2140*/  LEA.HI.X.SX32 R243, R54, R77, 0x1, P5 ;  /* 0x0000004d36f37211 */ /* 0x000fe200028f0eff */
[----:B------:R-:W-:Y:S01]  /*2150*/  UIADD3.64 UR26, UR10, 0x2, URZ ;  /* 0x000000020a1a7897 */ /* 0x000fe2000fffe03f */
[----:B------:R-:W-:Y:S01]  /*2160*/  IADD3 R155, P4, R58, R75, RZ ;  /* 0x0000004b3a9b7210 */ /* 0x000fe20007f9e0ff */
[C---:B------:R-:W-:Y:S01]  /*2170*/  IMAD R68, R129.reuse, 0x2, R66 ;  /* 0x0000000281447824 */ /* 0x040fe200078e0242 */
[----:B------:R-:W-:Y:S01]  /*2180*/  LEA.HI.X.SX32 R223, R44, R77, 0x1, P3 ;  /* 0x0000004d2cdf7211 */ /* 0x000fe200018f0eff */
[----:B------:R-:W-:Y:S01]  /*2190*/  UIADD3.64 UR14, UR10, 0x4, URZ ;  /* 0x000000040a0e7897 */ /* 0x000fe2000fffe03f */
[-C--:B------:R-:W-:Y:S01]  /*21a0*/  IADD3 R154, P5, R60, R75.reuse, RZ ;  /* 0x0000004b3c9a7210 */ /* 0x080fe20007fbe0ff */
[----:B------:R0:W-:Y:S01]  /*21b0*/  STL [R1], R155 ;  /* 0x0000009b01007387 */ /* 0x0001e20000100800 */
[-C--:B------:R-:W-:Y:S01]  /*21c0*/  IADD3 R237, P3, R50, R75.reuse, RZ ;  /* 0x0000004b32ed7210 */ /* 0x080fe20007f7e0ff */
[C---:B------:R-:W-:Y:S01]  /*21d0*/  IMAD R70, R129.reuse, 0x2, R68 ;  /* 0x0000000281467824 */ /* 0x040fe200078e0244 */
[----:B------:R-:W-:Y:S01]  /*21e0*/  IADD3 R153, P6, R62, R75, RZ ;  /* 0x0000004b3e997210 */ /* 0x000fe20007fde0ff */
[----:B------:R1:W-:Y:S01]  /*21f0*/  STL [R1+0x8], R154 ;  /* 0x0000089a01007387 */ /* 0x0003e20000100800 */
[----:B------:R-:W-:Y:S01]  /*2200*/  LEA.HI.X.SX32 R235, R50, R77, 0x1, P3 ;  /* 0x0000004d32eb7211 */ /* 0x000fe200018f0eff */
[C---:B------:R-:W-:Y:S01]  /*2210*/  IMAD R72, R129.reuse, 0x2, R70 ;  /* 0x0000000281487824 */ /* 0x040fe200078e0246 */
[----:B------:R-:W-:Y:S01]  /*2220*/  IADD3 R249, P3, R56, R75, RZ ;  /* 0x0000004b38f97210 */ /* 0x000fe20007f7e0ff */
[----:B------:R2:W-:Y:S01]  /*2230*/  STL [R1+0x10], R153 ;  /* 0x0000109901007387 */ /* 0x0005e20000100800 */
[-C--:B------:R-:W-:Y:S01]  /*2240*/  LEA.HI.X.SX32 R251, R58, R77.reuse, 0x1, P4 ;  /* 0x0000004d3afb7211 */ /* 0x080fe200020f0eff */
[----:B------:R-:W-:Y:S01]  /*2250*/  IMAD R74, R129, 0x2, R72 ;  /* 0x00000002814a7824 */ /* 0x000fe200078e0248 */
[----:B------:R-:W-:-:S02]  /*2260*/  LEA.HI.X.SX32 R247, R56, R77, 0x1, P3 ;  /* 0x0000004d38f77211 */ /* 0x000fc400018f0eff */
[----:B0-----:R-:W-:Y:S01]  /*2270*/  IADD3 R155, P3, R64, R75, RZ ;  /* 0x0000004b409b7210 */ /* 0x001fe20007f7e0ff */
[C---:B------:R-:W-:Y:S01]  /*2280*/  IMAD R76, R129.reuse, 0x2, R74 ;  /* 0x00000002814c7824 */ /* 0x040fe200078e024a */
[-C--:B-1----:R-:W-:Y:S02]  /*2290*/  LEA.HI.X.SX32 R154, R60, R77.reuse, 0x1, P5 ;  /* 0x0000004d3c9a7211 */ /* 0x082fe400028f0eff */
[----:B--2---:R-:W-:Y:S01]  /*22a0*/  LEA.HI.X.SX32 R153, R62, R77, 0x1, P6 ;  /* 0x0000004d3e997211 */ /* 0x004fe200030f0eff */
[C---:B------:R-:W-:Y:S02]  /*22b0*/  IMAD R78, R129.reuse, 0x2, R76 ;  /* 0x00000002814e7824 */ /* 0x040fe400078e024c */
[----:B------:R0:W-:Y:S02]  /*22c0*/  STL [R1+0x4], R154 ;  /* 0x0000049a01007387 */ /* 0x0001e40000100800 */
[C---:B------:R-:W-:Y:S02]  /*22d0*/  IMAD R80, R129.reuse, 0x2, R78 ;  /* 0x0000000281507824 */ /* 0x040fe400078e024e */
[----:B------:R1:W-:Y:S02]  /*22e0*/  STL [R1+0xc], R153 ;  /* 0x00000c9901007387 */ /* 0x0003e40000100800 */
[----:B------:R-:W-:-:S02]  /*22f0*/  IMAD R82, R129, 0x2, R80 ;  /* 0x0000000281527824 */ /* 0x000fc400078e0250 */
[----:B------:R2:W-:Y:S01]  /*2300*/  STL [R1+0x18], R155 ;  /* 0x0000189b01007387 */ /* 0x0005e20000100800 */
[-C--:B0-----:R-:W-:Y:S01]  /*2310*/  IADD3 R154, P4, R66, R75.reuse, RZ ;  /* 0x0000004b429a7210 */ /* 0x081fe20007f9e0ff */
[----:B------:R-:W-:Y:S01]  /*2320*/  IMAD R84, R129, 0x2, R82 ;  /* 0x0000000281547824 */ /* 0x000fe200078e0252 */
[----:B-1----:R-:W-:-:S03]  /*2330*/  IADD3 R153, P5, R68, R75, RZ ;  /* 0x0000004b44997210 */ /* 0x002fc60007fbe0ff */
[----:B------:R0:W-:Y:S01]  /*2340*/  STL [R1+0x20], R154 ;  /* 0x0000209a01007387 */ /* 0x0001e20000100800 */
[C---:B------:R-:W-:Y:S01]  /*2350*/  IMAD R86, R129.reuse, 0x2, R84 ;  /* 0x0000000281567824 */ /* 0x040fe200078e0254 */
[----:B--2---:R-:W-:Y:S02]  /*2360*/  IADD3 R155, P6, R70, R75, RZ ;  /* 0x0000004b469b7210 */ /* 0x004fe40007fde0ff */
[----:B------:R1:W-:Y:S01]  /*2370*/  STL [R1+0x28], R153 ;  /* 0x0000289901007387 */ /* 0x0003e20000100800 */
[----:B------:R-:W-:-:S03]  /*2380*/  IMAD R88, R129, 0x2, R86 ;  /* 0x0000000281587824 */ /* 0x000fc600078e0256 */
[----:B------:R2:W-:Y:S01]  /*2390*/  STL [R1+0x30], R155 ;  /* 0x0000309b01007387 */ /* 0x0005e20000100800 */
[----:B------:R-:W-:Y:S01]  /*23a0*/  IMAD R90, R129, 0x2, R88 ;  /* 0x00000002815a7824 */ /* 0x000fe200078e0258 */
[----:B0-----:R-:W-:-:S03]  /*23b0*/  LEA.HI.X.SX32 R154, R64, R77, 0x1, P3 ;  /* 0x0000004d409a7211 */ /* 0x001fc600018f0eff */
[C---:B------:R-:W-:Y:S01]  /*23c0*/  IMAD R92, R129.reuse, 0x2, R90 ;  /* 0x00000002815c7824 */ /* 0x040fe200078e025a */
[-C--:B-1----:R-:W-:Y:S01]  /*23d0*/  LEA.HI.X.SX32 R153, R66, R77.reuse, 0x1, P4 ;  /* 0x0000004d42997211 */ /* 0x082fe200020f0eff */
[----:B------:R0:W-:Y:S02]  /*23e0*/  STL [R1+0x14], R154 ;  /* 0x0000149a01007387 */ /* 0x0001e40000100800 */
[C---:B------:R-:W-:Y:S01]  /*23f0*/  IMAD R94, R129.reuse, 0x2, R92 ;  /* 0x00000002815e7824 */ /* 0x040fe200078e025c */
[-C--:B--2---:R-:W-:Y:S01]  /*2400*/  LEA.HI.X.SX32 R155, R68, R77.reuse, 0x1, P5 ;  /* 0x0000004d449b7211 */ /* 0x084fe200028f0eff */
[----:B------:R1:W-:Y:S02]  /*2410*/  STL [R1+0x1c], R153 ;  /* 0x00001c9901007387 */ /* 0x0003e40000100800 */
[C---:B------:R-:W-:Y:S02]  /*2420*/  IMAD R96, R129.reuse, 0x2, R94 ;  /* 0x0000000281607824 */ /* 0x040fe400078e025e */
[----:B------:R2:W-:Y:S01]  /*2430*/  STL [R1+0x24], R155 ;  /* 0x0000249b01007387 */ /* 0x0005e20000100800 */
[----:B0-----:R-:W-:Y:S01]  /*2440*/  LEA.HI.X.SX32 R154, R70, R77, 0x1, P6 ;  /* 0x0000004d469a7211 */ /* 0x001fe200030f0eff */
        /* <DEDUP_REMOVED lines=9> */
[----:B0-----:R-:W-:-:S03]  /*24e0*/  IADD3 R154, P5, R76, R75, RZ ;  /* 0x0000004b4c9a7210 */ /* 0x001fc60007fbe0ff */
[C---:B------:R-:W-:Y:S01]  /*24f0*/  IMAD R106, R129.reuse, 0x2, R104 ;  /* 0x00000002816a7824 */ /* 0x040fe200078e0268 */
[----:B-1----:R-:W-:Y:S01]  /*2500*/  IADD3 R153, P6, R78, R75, RZ ;  /* 0x0000004b4e997210 */ /* 0x002fe20007fde0ff */
[----:B------:R0:W-:Y:S02]  /*2510*/  STL [R1+0x48], R154 ;  /* 0x0000489a01007387 */ /* 0x0001e40000100800 */
[C---:B------:R-:W-:Y:S01]  /*2520*/  IMAD R108, R129.reuse, 0x2, R106 ;  /* 0x00000002816c7824 */ /* 0x040fe200078e026a */
[-C--:B--2---:R-:W-:Y:S01]  /*2530*/  LEA.HI.X.SX32 R155, R72, R77.reuse, 0x1, P3 ;  /* 0x0000004d489b7211 */ /* 0x084fe200018f0eff */
[----:B------:R1:W-:Y:S02]  /*2540*/  STL [R1+0x50], R153 ;  /* 0x0000509901007387 */ /* 0x0003e40000100800 */
[C---:B------:R-:W-:Y:S02]  /*2550*/  IMAD R110, R129.reuse, 0x2, R108 ;  /* 0x00000002816e7824 */ /* 0x040fe400078e026c */
[----:B------:R2:W-:Y:S01]  /*2560*/  STL [R1+0x34], R155 ;  /* 0x0000349b01007387 */ /* 0x0005e20000100800 */
[-C--:B0-----:R-:W-:Y:S01]  /*2570*/  LEA.HI.X.SX32 R154, R74, R77.reuse, 0x1, P4 ;  /* 0x0000004d4a9a7211 */ /* 0x081fe200020f0eff */
[----:B------:R-:W-:Y:S01]  /*2580*/  IMAD R112, R129, 0x2, R110 ;  /* 0x0000000281707824 */ /* 0x000fe200078e026e */
[----:B-1----:R-:W-:-:S03]  /*2590*/  LEA.HI.X.SX32 R153, R76, R77, 0x1, P5 ;  /* 0x0000004d4c997211 */ /* 0x002fc600028f0eff */
[----:B------:R0:W-:Y:S01]  /*25a0*/  STL [R1+0x3c], R154 ;  /* 0x00003c9a01007387 */ /* 0x0001e20000100800 */
[C---:B------:R-:W-:Y:S01]  /*25b0*/  IMAD R114, R129.reuse, 0x2, R112 ;  /* 0x0000000281727824 */ /* 0x040fe200078e0270 */
[----:B--2---:R-:W-:Y:S02]  /*25c0*/  LEA.HI.X.SX32 R155, R78, R77, 0x1, P6 ;  /* 0x0000004d4e9b7211 */ /* 0x004fe400030f0eff */
[----:B------:R1:W-:Y:S01]  /*25d0*/  STL [R1+0x44], R153 ;  /* 0x0000449901007387 */ /* 0x0003e20000100800 */
[----:B------:R-:W-:-:S03]  /*25e0*/  IMAD R116, R129, 0x2, R114 ;  /* 0x0000000281747824 */ /* 0x000fc600078e0272 */
[----:B------:R2:W-:Y:S01]  /*25f0*/  STL [R1+0x4c], R155 ;  /* 0x00004c9b01007387 */ /* 0x0005e20000100800 */
[----:B------:R-:W-:Y:S01]  /*2600*/  IMAD R118, R129, 0x2, R116 ;  /* 0x0000000281767824 */ /* 0x000fe200078e0274 */
[----:B0-----:R-:W-:-:S03]  /*2610*/  IADD3 R154, P3, R80, R75, RZ ;  /* 0x0000004b509a7210 */ /* 0x001fc60007f7e0ff */
[C---:B------:R-:W-:Y:S01]  /*2620*/  IMAD R120, R129.reuse, 0x2, R118 ;  /* 0x0000000281787824 */ /* 0x040fe200078e0276 */
[-C--:B-1----:R-:W-:Y:S01]  /*2630*/  IADD3 R153, P4, R82, R75.reuse, RZ ;  /* 0x0000004b52997210 */ /* 0x082fe20007f9e0ff */
[----:B------:R0:W-:Y:S02]  /*2640*/  STL [R1+0x58], R154 ;  /* 0x0000589a01007387 */ /* 0x0001e40000100800 */
[C---:B------:R-:W-:Y:S01]  /*2650*/  IMAD R122, R129.reuse, 0x2, R120 ;  /* 0x00000002817a7824 */ /* 0x040fe200078e0278 */
[-C--:B--2---:R-:W-:Y:S01]  /*2660*/  IADD3 R155, P5, R84, R75.reuse, RZ ;  /* 0x0000004b549b7210 */ /* 0x084fe20007fbe0ff */
[----:B------:R1:W-:Y:S02]  /*2670*/  STL [R1+0x60], R153 ;  /* 0x0000609901007387 */ /* 0x0003e40000100800 */
[C---:B------:R-:W-:Y:S02]  /*2680*/  IMAD R124, R129.reuse, 0x2, R122 ;  /* 0x00000002817c7824 */ /* 0x040fe400078e027a */
[----:B------:R2:W-:Y:S01]  /*2690*/  STL [R1+0x68], R155 ;  /* 0x0000689b01007387 */ /* 0x0005e20000100800 */
[----:B0-----:R-:W-:Y:S01]  /*26a0*/  IADD3 R154, P6, R86, R75, RZ ;  /* 0x0000004b569a7210 */ /* 0x001fe20007fde0ff */
        /* <DEDUP_REMOVED lines=9> */
[----:B0-----:R-:W-:-:S03]  /*2740*/  LEA.HI.X.SX32 R154, R84, R77, 0x1, P5 ;  /* 0x0000004d549a7211 */ /* 0x001fc600028f0eff */
[----:B------:R-:W-:Y:S01]  /*2750*/  IMAD R49, R129, 0x2, R0 ;  /* 0x0000000281317824 */ /* 0x000fe200078e0200 */
[----:B-1----:R-:W-:Y:S01]  /*2760*/  LEA.HI.X.SX32 R153, R86, R77, 0x1, P6 ;  /* 0x0000004d56997211 */ /* 0x002fe200030f0eff */
[----:B------:R0:W-:Y:S01]  /*2770*/  STL [R1+0x64], R154 ;  /* 0x0000649a01007387 */ /* 0x0001e20000100800 */
[----:B--2---:R-:W-:-:S03]  /*2780*/  IADD3 R155, P3, R88, R75, RZ ;  /* 0x0000004b589b7210 */ /* 0x004fc60007f7e0ff */
[----:B------:R1:W-:Y:S04]  /*2790*/  STL [R1+0x6c], R153 ;  /* 0x00006c9901007387 */ /* 0x0003e80000100800 */
[----:B------:R2:W-:Y:S01]  /*27a0*/  STL [R1+0x78], R155 ;  /* 0x0000789b01007387 */ /* 0x0005e20000100800 */
[-C--:B0-----:R-:W-:Y:S02]  /*27b0*/  IADD3 R154, P4, R90, R75.reuse, RZ ;  /* 0x0000004b5a9a7210 */ /* 0x081fe40007f9e0ff */
[----:B-1----:R-:W-:-:S03]  /*27c0*/  IADD3 R153, P5, R92, R75, RZ ;  /* 0x0000004b5c997210 */ /* 0x002fc60007fbe0ff */
[----:B------:R0:W-:Y:S01]  /*27d0*/  STL [R1+0x80], R154 ;  /* 0x0000809a01007387 */ /* 0x0001e20000100800 */
[----:B--2---:R-:W-:-:S03]  /*27e0*/  IADD3 R155, P6, R94, R75, RZ ;  /* 0x0000004b5e9b7210 */ /* 0x004fc60007fde0ff */
[----:B------:R1:W-:Y:S04]  /*27f0*/  STL [R1+0x88], R153 ;  /* 0x0000889901007387 */ /* 0x0003e80000100800 */
[----:B------:R2:W-:Y:S01]  /*2800*/  STL [R1+0x90], R155 ;  /* 0x0000909b01007387 */ /* 0x0005e20000100800 */
[-C--:B0-----:R-:W-:Y:S02]  /*2810*/  LEA.HI.X.SX32 R154, R88, R77.reuse, 0x1, P3 ;  /* 0x0000004d589a7211 */ /* 0x081fe400018f0eff */
[----:B------:R-:W-:Y:S02]  /*2820*/  CS2R R88, SRZ ;  /* 0x0000000000587805 */ /* 0x000fe4000001ff00 */
[----:B-1----:R-:W-:Y:S01]  /*2830*/  LEA.HI.X.SX32 R153, R90, R77, 0x1, P4 ;  /* 0x0000004d5a997211 */ /* 0x002fe200020f0eff */
[----:B------:R0:W-:Y:S01]  /*2840*/  STL [R1+0x74], R154 ;  /* 0x0000749a01007387 */ /* 0x0001e20000100800 */
[----:B------:R-:W-:-:S02]  /*2850*/  CS2R R90, SRZ ;  /* 0x00000000005a7805 */ /* 0x000fc4000001ff00 */
[----:B--2---:R-:W-:Y:S01]  /*2860*/  LEA.HI.X.SX32 R155, R92, R77, 0x1, P5 ;  /* 0x0000004d5c9b7211 */ /* 0x004fe200028f0eff */
[----:B------:R1:W-:Y:S01]  /*2870*/  STL [R1+0x7c], R153 ;  /* 0x00007c9901007387 */ /* 0x0003e20000100800 */
[----:B------:R-:W-:-:S03]  /*2880*/  CS2R R92, SRZ ;  /* 0x00000000005c7805 */ /* 0x000fc6000001ff00 */
[----:B------:R2:W-:Y:S01]  /*2890*/  STL [R1+0x84], R155 ;  /* 0x0000849b01007387 */ /* 0x0005e20000100800 */
[----:B0-----:R-:W-:Y:S02]  /*28a0*/  LEA.HI.X.SX32 R154, R94, R77, 0x1, P6 ;  /* 0x0000004d5e9a7211 */ /* 0x001fe400030f0eff */
[----:B------:R-:W-:Y:S02]  /*28b0*/  CS2R R94, SRZ ;  /* 0x00000000005e7805 */ /* 0x000fe4000001ff00 */
[-C--:B-1----:R-:W-:Y:S01]  /*28c0*/  IADD3 R153, P3, R96, R75.reuse, RZ ;  /* 0x0000004b60997210 */ /* 0x082fe20007f7e0ff */
[----:B------:R0:W-:Y:S01]  /*28d0*/  STL [R1+0x8c], R154 ;  /* 0x00008c9a01007387 */ /* 0x0001e20000100800 */
[----:B--2---:R-:W-:-:S03]  /*28e0*/  IADD3 R155, P4, R98, R75, RZ ;  /* 0x0000004b629b7210 */ /* 0x004fc60007f9e0ff */
[----:B------:R1:W-:Y:S04]  /*28f0*/  STL [R1+0x98], R153 ;  /* 0x0000989901007387 */ /* 0x0003e80000100800 */
[----:B------:R2:W-:Y:S01]  /*2900*/  STL [R1+0xa0], R155 ;  /* 0x0000a09b01007387 */ /* 0x0005e20000100800 */
[-C--:B0-----:R-:W-:Y:S02]  /*2910*/  IADD3 R154, P5, R100, R75.reuse, RZ ;  /* 0x0000004b649a7210 */ /* 0x081fe40007fbe0ff */
[----:B-1----:R-:W-:-:S03]  /*2920*/  IADD3 R153, P6, R102, R75, RZ ;  /* 0x0000004b66997210 */ /* 0x002fc60007fde0ff */
[----:B------:R0:W-:Y:S01]  /*2930*/  STL [R1+0xa8], R154 ;  /* 0x0000a89a01007387 */ /* 0x0001e20000100800 */
[----:B--2---:R-:W-:-:S03]  /*2940*/  LEA.HI.X.SX32 R155, R96, R77, 0x1, P3 ;  /* 0x0000004d609b7211 */ /* 0x004fc600018f0eff */
[----:B------:R1:W-:Y:S01]  /*2950*/  STL [R1+0xb0], R153 ;  /* 0x0000b09901007387 */ /* 0x0003e20000100800 */
[----:B------:R-:W-:-:S03]  /*2960*/  CS2R R96, SRZ ;  /* 0x0000000000607805 */ /* 0x000fc6000001ff00 */
[----:B------:R2:W-:Y:S01]  /*2970*/  STL [R1+0x94], R155 ;  /* 0x0000949b01007387 */ /* 0x0005e20000100800 */
[-C--:B0-----:R-:W-:Y:S02]  /*2980*/  LEA.HI.X.SX32 R154, R98, R77.reuse, 0x1, P4 ;  /* 0x0000004d629a7211 */ /* 0x081fe400020f0eff */
[----:B------:R-:W-:Y:S02]  /*2990*/  CS2R R98, SRZ ;  /* 0x0000000000627805 */ /* 0x000fe4000001ff00 */
[-C--:B-1----:R-:W-:Y:S01]  /*29a0*/  LEA.HI.X.SX32 R153, R100, R77.reuse, 0x1, P5 ;  /* 0x0000004d64997211 */ /* 0x082fe200028f0eff */
[----:B------:R0:W-:Y:S01]  /*29b0*/  STL [R1+0x9c], R154 ;  /* 0x00009c9a01007387 */ /* 0x0001e20000100800 */
[----:B------:R-:W-:Y:S02]  /*29c0*/  CS2R R100, SRZ ;  /* 0x0000000000647805 */ /* 0x000fe4000001ff00 */
[----:B--2---:R-:W-:Y:S01]  /*29d0*/  LEA.HI.X.SX32 R155, R102, R77, 0x1, P6 ;  /* 0x0000004d669b7211 */ /* 0x004fe200030f0eff */
[----:B------:R1:W-:Y:S01]  /*29e0*/  STL [R1+0xa4], R153 ;  /* 0x0000a49901007387 */ /* 0x0003e20000100800 */
[----:B------:R-:W-:-:S03]  /*29f0*/  CS2R R102, SRZ ;  /* 0x0000000000667805 */ /* 0x000fc6000001ff00 */
[----:B------:R2:W-:Y:S01]  /*2a00*/  STL [R1+0xac], R155 ;  /* 0x0000ac9b01007387 */ /* 0x0005e20000100800 */
[-C--:B0-----:R-:W-:Y:S02]  /*2a10*/  IADD3 R154, P3, R104, R75.reuse, RZ ;  /* 0x0000004b689a7210 */ /* 0x081fe40007f7e0ff */
[----:B-1----:R-:W-:-:S03]  /*2a20*/  IADD3 R153, P4, R106, R75, RZ ;  /* 0x0000004b6a997210 */ /* 0x002fc60007f9e0ff */
[----:B------:R0:W-:Y:S01]  /*2a30*/  STL [R1+0xb8], R154 ;  /* 0x0000b89a01007387 */ /* 0x0001e20000100800 */
[----:B--2---:R-:W-:-:S03]  /*2a40*/  IADD3 R155, P5, R108, R75, RZ ;  /* 0x0000004b6c9b7210 */ /* 0x004fc60007fbe0ff */
[----:B------:R1:W-:Y:S04]  /*2a50*/  STL [R1+0xc0], R153 ;  /* 0x0000c09901007387 */ /* 0x0003e80000100800 */
[----:B------:R2:W-:Y:S01]  /*2a60*/  STL [R1+0xc8], R155 ;  /* 0x0000c89b01007387 */ /* 0x0005e20000100800 */
[----:B0-----:R-:W-:Y:S02]  /*2a70*/  IADD3 R154, P6, R110, R75, RZ ;  /* 0x0000004b6e9a7210 */ /* 0x001fe40007fde0ff */
[----:B-1----:R-:W-:-:S03]  /*2a80*/  LEA.HI.X.SX32 R153, R104, R77, 0x1, P3 ;  /* 0x0000004d68997211 */ /* 0x002fc600018f0eff */
[----:B------:R0:W-:Y:S01]  /*2a90*/  STL [R1+0xd0], R154 ;  /* 0x0000d09a01007387 */ /* 0x0001e20000100800 */
[----:B------:R-:W-:Y:S02]  /*2aa0*/  CS2R R104, SRZ ;  /* 0x0000000000687805 */ /* 0x000fe4000001ff00 */
[----:B--2---:R-:W-:Y:S01]  /*2ab0*/  LEA.HI.X.SX32 R155, R106, R77, 0x1, P4 ;  /* 0x0000004d6a9b7211 */ /* 0x004fe200020f0eff */
[----:B------:R1:W-:Y:S01]  /*2ac0*/  STL [R1+0xb4], R153 ;  /* 0x0000b49901007387 */ /* 0x0003e20000100800 */
[----:B------:R-:W-:-:S03]  /*2ad0*/  CS2R R106, SRZ ;  /* 0x00000000006a7805 */ /* 0x000fc6000001ff00 */
[----:B------:R2:W-:Y:S01]  /*2ae0*/  STL [R1+0xbc], R155 ;  /* 0x0000bc9b01007387 */ /* 0x0005e20000100800 */
[-C--:B0-----:R-:W-:Y:S02]  /*2af0*/  LEA.HI.X.SX32 R154, R108, R77.reuse, 0x1, P5 ;  /* 0x0000004d6c9a7211 */ /* 0x081fe400028f0eff */
[----:B------:R-:W-:Y:S02]  /*2b00*/  CS2R R108, SRZ ;  /* 0x00000000006c7805 */ /* 0x000fe4000001ff00 */
[----:B-1----:R-:W-:Y:S01]  /*2b10*/  LEA.HI.X.SX32 R153, R110, R77, 0x1, P6 ;  /* 0x0000004d6e997211 */ /* 0x002fe200030f0eff */
[----:B------:R0:W-:Y:S01]  /*2b20*/  STL [R1+0xc4], R154 ;  /* 0x0000c49a01007387 */ /* 0x0001e20000100800 */
[----:B------:R-:W-:Y:S02]  /*2b30*/  CS2R R110, SRZ ;  /* 0x00000000006e7805 */ /* 0x000fe4000001ff00 */
[-C--:B--2---:R-:W-:Y:S01]  /*2b40*/  IADD3 R155, P3, R112, R75.reuse, RZ ;  /* 0x0000004b709b7210 */ /* 0x084fe20007f7e0ff */
[----:B------:R1:W-:Y:S04]  /*2b50*/  STL [R1+0xcc], R153 ;  /* 0x0000cc9901007387 */ /* 0x0003e80000100800 */
[----:B------:R2:W-:Y:S01]  /*2b60*/  STL [R1+0xd8], R155 ;  /* 0x0000d89b01007387 */ /* 0x0005e20000100800 */
[----:B0-----:R-:W-:-:S02]  /*2b70*/  IADD3 R154, P4, R114, R75, RZ ;  /* 0x0000004b729a7210 */ /* 0x001fc40007f9e0ff */
        /* <DEDUP_REMOVED lines=50> */
[----:B------:R-:W-:Y:S01]  /*2ea0*/  STL [R1+0x11c], R155 ;  /* 0x00011c9b01007387 */ /* 0x000fe20000100800 */
[-C--:B0-----:R-:W-:Y:S02]  /*2eb0*/  LEA.HI.X.SX32 R154, R0, R77.reuse, 0x1, P5 ;  /* 0x0000004d009a7211 */ /* 0x081fe400028f0eff */
[----:B------:R-:W-:Y:S01]  /*2ec0*/  IADD3.X R0, R2, UR5, R3, P1, P2 ;  /* 0x0000000502007c10 */ /* 0x000fe20008fe4403 */
[C---:B------:R-:W-:Y:S01]  /*2ed0*/  IMAD R3, R26.reuse, 0x2, R29 ;  /* 0x000000021a037824 */ /* 0x040fe200078e021d */
[----:B-1----:R-:W-:Y:S01]  /*2ee0*/  LEA.HI.X.SX32 R153, R49, R77, 0x1, P6 ;  /* 0x0000004d31997211 */ /* 0x002fe200030f0eff */
[----:B------:R0:W-:Y:S01]  /*2ef0*/  STL [R1+0x324], R154 ;  /* 0x0003249a01007387 */ /* 0x0001e20000100800 */
[-C--:B------:R-:W-:Y:S01]  /*2f00*/  IADD3 R2, P3, R55, R25.reuse, RZ ;  /* 0x0000001937027210 */ /* 0x080fe20007f7e0ff */
[----:B------:R-:W-:Y:S01]  /*2f10*/  IMAD R49, R26, 0x2, R3 ;  /* 0x000000021a317824 */ /* 0x000fe200078e0203 */
[----:B------:R-:W-:Y:S01]  /*2f20*/  UMOV UR5, URZ ;  /* 0x0000003f00057c82 */ /* 0x000fe20008000000 */
[----:B------:R1:W-:Y:S01]  /*2f30*/  STL [R1+0x32c], R153 ;  /* 0x00032c9901007387 */ /* 0x0003e20000100800 */
[----:B0-----:R-:W-:-:S02]  /*2f40*/  IADD3 R154, P1, R51, R25, RZ ;  /* 0x00000019339a7210 */ /* 0x001fc40007f3e0ff */
[----:B-1----:R-:W-:-:S03]  /*2f50*/  IADD3 R153, P2, R53, R25, RZ ;  /* 0x0000001935997210 */ /* 0x002fc60007f5e0ff */
[----:B------:R0:W-:Y:S04]  /*2f60*/  STL [R1+0x124], R154 ;  /* 0x0001249a01007387 */ /* 0x0001e80000100800 */
[----:B------:R1:W-:Y:S04]  /*2f70*/  STL [R1+0x12c], R153 ;  /* 0x00012c9901007387 */ /* 0x0003e80000100800 */
        /* <DEDUP_REMOVED lines=10> */
[-C--:B0-----:R-:W-:Y:S02]  /*3020*/  IADD3 R154, P1, R57, R25.reuse, RZ ;  /* 0x00000019399a7210 */ /* 0x081fe40007f3e0ff */
[----:B-1----:R-:W-:-:S03]  /*3030*/  IADD3 R153, P2, R59, R25, RZ ;  /* 0x000000193b997210 */ /* 0x002fc60007f5e0ff */
[----:B------:R0:W-:Y:S01]  /*3040*/  STL [R1+0x13c], R154 ;  /* 0x00013c9a01007387 */ /* 0x0001e20000100800 */
[----:B--2---:R-:W-:-:S03]  /*3050*/  IADD3 R2, P3, R61, R25, RZ ;  /* 0x000000193d027210 */ /* 0x004fc60007f7e0ff */
        /* <DEDUP_REMOVED lines=21> */
[----:B------:R-:W-:Y:S01]  /*31b0*/  IMAD R65, R26, 0x2, R63 ;  /* 0x000000021a417824 */ /* 0x000fe200078e023f */
[----:B--2---:R-:W-:Y:S02]  /*31c0*/  LEA.HI.X.SX32 R2, R67, R0, 0x1, P3 ;  /* 0x0000000043027211 */ /* 0x004fe400018f0eff */
        /* <DEDUP_REMOVED lines=9> */
[----:B-1----:R-:W-:-:S03]  /*3260*/  LEA.HI.X.SX32 R153, R71, R0, 0x1, P2 ;  /* 0x0000000047997211 */ /* 0x002fc600010f0eff */
[----:B------:R0:W-:Y:S01]  /*3270*/  STL [R1+0x168], R154 ;  /* 0x0001689a01007387 */ /* 0x0001e20000100800 */
[----:B--2---:R-:W-:-:S03]  /*3280*/  LEA.HI.X.SX32 R2, R73, R0, 0x1, P3 ;  /* 0x0000000049027211 */ /* 0x004fc600018f0eff */
        /* <DEDUP_REMOVED lines=63> */
[----:B--2---:R-:W-:Y:S01]  /*3680*/  IADD3 R2, P3, R53, R25, RZ ;  /* 0x0000001935027210 */ /* 0x004fe20007f7e0ff */
        /* <DEDUP_REMOVED lines=66> */
[----:B------:R-:W-:Y:S01]  /*3ab0*/  STL [R1+0x25c], R154 ;  /* 0x00025c9a01007387 */ /* 0x000fe20000100800 */
[----:B--2---:R-:W-:-:S03]  /*3ac0*/  IADD3 R2, P3, R35, R25, RZ ;  /* 0x0000001923027210 */ /* 0x004fc60007f7e0ff */
[----:B------:R0:W-:Y:S04]  /*3ad0*/  STL [R1+0x264], R153 ;  /* 0x0002649901007387 */ /* 0x0001e80000100800 */
[----:B------:R1:W-:Y:S01]  /*3ae0*/  STL [R1+0x26c], R2 ;  /* 0x00026c0201007387 */ /* 0x0003e20000100800 */
[-C--:B0-----:R-:W-:Y:S02]  /*3af0*/  LEA.HI.X.SX32 R153, R3, R0.reuse, 0x1, P1 ;  /* 0x0000000003997211 */ /* 0x081fe400008f0eff */
[-C--:B------:R-:W-:Y:S02]  /*3b00*/  LEA.HI.X.SX32 R3, R27, R0.reuse, 0x1, P2 ;  /* 0x000000001b037211 */ /* 0x080fe400010f0eff */
[----:B-1----:R-:W-:Y:S01]  /*3b10*/  LEA.HI.X.SX32 R2, R35, R0, 0x1, P3 ;  /* 0x0000000023027211 */ /* 0x002fe200018f0eff */
[----:B------:R0:W-:Y:S01]  /*3b20*/  STL [R1+0x258], R153 ;  /* 0x0002589901007387 */ /* 0x0001e20000100800 */
[----:B------:R-:W-:-:S03]  /*3b30*/  IMAD R35, R26, 0x2, R45 ;  /* 0x000000021a237824 */ /* 0x000fc600078e022d */
        /* <DEDUP_REMOVED lines=8> */
[----:B------:R-:W-:Y:S01]  /*3bc0*/  IMAD R31, R26, 0x2, R33 ;  /* 0x000000021a1f7824 */ /* 0x000fe200078e0221 */
[----:B--2---:R-:W-:Y:S01]  /*3bd0*/  IADD3 R2, P3, R49, R25, RZ ;  /* 0x0000001931027210 */ /* 0x004fe20007f7e0ff */
[----:B------:R1:W-:Y:S04]  /*3be0*/  STL [R1+0x27c], R3 ;  /* 0x00027c0301007387 */ /* 0x0003e80000100800 */
[----:B------:R2:W-:Y:S01]  /*3bf0*/  STL [R1+0x284], R2 ;  /* 0x0002840201007387 */ /* 0x0005e20000100800 */
[----:B0-----:R-:W-:-:S02]  /*3c00*/  LEA.HI.X.SX32 R153, R41, R0, 0x1, P1 ;  /* 0x0000000029997211 */ /* 0x001fc400008f0eff */
        /* <DEDUP_REMOVED lines=18> */
[-C--:B-1----:R-:W-:Y:S02]  /*3d30*/  IADD3 R3, P1, R29, R25.reuse, RZ ;  /* 0x000000191d037210 */ /* 0x082fe40007f3e0ff */
[----:B--2---:R-:W-:-:S03]  /*3d40*/  IADD3 R2, P3, R45, R25, RZ ;  /* 0x000000192d027210 */ /* 0x004fc60007f7e0ff */
[----:B------:R0:W-:Y:S01]  /*3d50*/  STL [R1+0x2a4], R3 ;  /* 0x0002a40301007387 */ /* 0x0001e20000100800 */
[----:B------:R-:W-:-:S03]  /*3d60*/  LEA.HI.X.SX32 R154, R29, R0, 0x1, P1 ;  /* 0x000000001d9a7211 */ /* 0x000fc600008f0eff */
[----:B------:R1:W-:Y:S04]  /*3d70*/  STL [R1+0x2ac], R153 ;  /* 0x0002ac9901007387 */ /* 0x0003e80000100800 */
[----:B------:R2:W-:Y:S01]  /*3d80*/  STL [R1+0x2b4], R2 ;  /* 0x0002b40201007387 */ /* 0x0005e20000100800 */
[----:B0-----:R-:W-:-:S03]  /*3d90*/  IMAD R3, R26, 0x2, R31 ;  /* 0x000000021a037824 */ /* 0x001fc600078e021f */
[----:B------:R0:W-:Y:S01]  /*3da0*/  STL [R1+0x2a0], R154 ;  /* 0x0002a09a01007387 */ /* 0x0001e20000100800 */
[-C--:B-1----:R-:W-:Y:S01]  /*3db0*/  LEA.HI.X.SX32 R153, R39, R0.reuse, 0x1, P2 ;  /* 0x0000000027997211 */ /* 0x082fe200010f0eff */
[----:B------:R-:W-:Y:S01]  /*3dc0*/  IMAD R29, R26, 0x2, R3 ;  /* 0x000000021a1d7824 */ /* 0x000fe200078e0203 */
[----:B--2---:R-:W-:-:S03]  /*3dd0*/  LEA.HI.X.SX32 R2, R45, R0, 0x1, P3 ;  /* 0x000000002d027211 */ /* 0x004fc600018f0eff */
[----:B------:R1:W-:Y:S01]  /*3de0*/  STL [R1+0x2a8], R153 ;  /* 0x0002a89901007387 */ /* 0x0003e20000100800 */
[----:B------:R-:W-:Y:S01]  /*3df0*/  IMAD R28, R26, 0x2, R29 ;  /* 0x000000021a1c7824 */ /* 0x000fe200078e021d */
[-C--:B0-----:R-:W-:Y:S02]  /*3e00*/  IADD3 R154, P1, R35, R25.reuse, RZ ;  /* 0x00000019239a7210 */ /* 0x081fe40007f3e0ff */
[----:B------:R0:W-:Y:S04]  /*3e10*/  STL [R1+0x2b0], R2 ;  /* 0x0002b00201007387 */ /* 0x0001e80000100800 */
[----:B------:R2:W-:Y:S01]  /*3e20*/  STL [R1+0x2bc], R154 ;  /* 0x0002bc9a01007387 */ /* 0x0005e20000100800 */
[-C--:B-1----:R-:W-:Y:S02]  /*3e30*/  IADD3 R153, P2, R27, R25.reuse, RZ ;  /* 0x000000191b997210 */ /* 0x082fe40007f5e0ff */
[----:B0-----:R-:W-:-:S03]  /*3e40*/  IADD3 R2, P3, R37, R25, RZ ;  /* 0x0000001925027210 */ /* 0x001fc60007f7e0ff */
[----:B------:R0:W-:Y:S01]  /*3e50*/  STL [R1+0x2c4], R153 ;  /* 0x0002c49901007387 */ /* 0x0001e20000100800 */
[----:B--2---:R-:W-:-:S03]  /*3e60*/  LEA.HI.X.SX32 R154, R35, R0, 0x1, P1 ;  /* 0x00000000239a7211 */ /* 0x004fc600008f0eff */
[----:B------:R1:W-:Y:S04]  /*3e70*/  STL [R1+0x2cc], R2 ;  /* 0x0002cc0201007387 */ /* 0x0003e80000100800 */
[----:B------:R2:W-:Y:S01]  /*3e80*/  STL [R1+0x2b8], R154 ;  /* 0x0002b89a01007387 */ /* 0x0005e20000100800 */
[-C--:B0-----:R-:W-:Y:S01]  /*3e90*/  LEA.HI.X.SX32 R153, R27, R0.reuse, 0x1, P2 ;  /* 0x000000001b997211 */ /* 0x081fe200010f0eff */
[----:B------:R-:W-:Y:S01]  /*3ea0*/  IMAD R27, R26, 0x2, R28 ;  /* 0x000000021a1b7824 */ /* 0x000fe200078e021c */
[----:B-1----:R-:W-:-:S03]  /*3eb0*/  LEA.HI.X.SX32 R2, R37, R0, 0x1, P3 ;  /* 0x0000000025027211 */ /* 0x002fc600018f0eff */
[----:B------:R0:W-:Y:S01]  /*3ec0*/  STL [R1+0x2c0], R153 ;  /* 0x0002c09901007387 */ /* 0x0001e20000100800 */
[----:B------:R-:W-:Y:S01]  /*3ed0*/  IMAD R24, R26, 0x2, R27 ;  /* 0x000000021a187824 */ /* 0x000fe200078e021b */
[-C--:B--2---:R-:W-:Y:S02]  /*3ee0*/  IADD3 R154, P1, R33, R25.reuse, RZ ;  /* 0x00000019219a7210 */ /* 0x084fe40007f3e0ff */
[----:B------:R1:W-:Y:S04]  /*3ef0*/  STL [R1+0x2c8], R2 ;  /* 0x0002c80201007387 */ /* 0x0003e80000100800 */
[----:B------:R2:W-:Y:S01]  /*3f00*/  STL [R1+0x2d4], R154 ;  /* 0x0002d49a01007387 */ /* 0x0005e20000100800 */
[-C--:B0-----:R-:W-:Y:S02]  /*3f10*/  IADD3 R153, P2, R31, R25.reuse, RZ ;  /* 0x000000191f997210 */ /* 0x081fe40007f5e0ff */
[----:B-1----:R-:W-:-:S03]  /*3f20*/  IADD3 R2, P3, R3, R25, RZ ;  /* 0x0000001903027210 */ /* 0x002fc60007f7e0ff */
[----:B------:R0:W-:Y:S01]  /*3f30*/  STL [R1+0x2dc], R153 ;  /* 0x0002dc9901007387 */ /* 0x0001e20000100800 */
[----:B--2---:R-:W-:-:S03]  /*3f40*/  LEA.HI.X.SX32 R154, R33, R0, 0x1, P1 ;  /* 0x00000000219a7211 */ /* 0x004fc600008f0eff */
[----:B------:R1:W-:Y:S04]  /*3f50*/  STL [R1+0x2e4], R2 ;  /* 0x0002e40201007387 */ /* 0x0003e80000100800 */
[----:B------:R2:W-:Y:S01]  /*3f60*/  STL [R1+0x2d0], R154 ;  /* 0x0002d09a01007387 */ /* 0x0005e20000100800 */
[-C--:B0-----:R-:W-:Y:S01]  /*3f70*/  LEA.HI.X.SX32 R153, R3, R0.reuse, 0x1, P3 ;  /* 0x0000000003997211 */ /* 0x081fe200018f0eff */
[----:B------:R-:W-:Y:S01]  /*3f80*/  IMAD R3, R26, 0x2, R24 ;  /* 0x000000021a037824 */ /* 0x000fe200078e0218 */
[----:B-1----:R-:W-:Y:S02]  /*3f90*/  LEA.HI.X.SX32 R2, R31, R0, 0x1, P2 ;  /* 0x000000001f027211 */ /* 0x002fe400010f0eff */
[----:B--2---:R-:W-:-:S03]  /*3fa0*/  IADD3 R154, P2, R28, R25, RZ ;  /* 0x000000191c9a7210 */ /* 0x004fc60007f5e0ff */
[----:B------:R0:W-:Y:S04]  /*3fb0*/  STL [R1+0x2d8], R2 ;  /* 0x0002d80201007387 */ /* 0x0001e80000100800 */
[----:B------:R1:W-:Y:S01]  /*3fc0*/  STL [R1+0x2e0], R153 ;  /* 0x0002e09901007387 */ /* 0x0003e20000100800 */
[-C--:B0-----:R-:W-:Y:S02]  /*3fd0*/  IADD3 R2, P1, R29, R25.reuse, RZ ;  /* 0x000000191d027210 */ /* 0x081fe40007f3e0ff */
[----:B-1----:R-:W-:-:S03]  /*3fe0*/  IADD3 R153, P3, R27, R25, RZ ;  /* 0x000000191b997210 */ /* 0x002fc60007f7e0ff */
        /* <DEDUP_REMOVED lines=10> */
[----:B0-----:R-:W-:-:S03]  /*4090*/  IADD3 R155, P3, R2, R25, RZ ;  /* 0x00000019029b7210 */ /* 0x001fc60007f7e0ff */
[----:B------:R0:W-:Y:S01]  /*40a0*/  STL [R1+0x2f8], R153 ;  /* 0x0002f89901007387 */ /* 0x0001e20000100800 */
[----:B------:R-:W-:Y:S02]  /*40b0*/  LEA.HI.X.SX32 R2, R2, R0, 0x1, P3 ;  /* 0x0000000002027211 */ /* 0x000fe400018f0eff */
[-C--:B-1----:R-:W-:Y:S02]  /*40c0*/  IADD3 R154, P1, R24, R25.reuse, RZ ;  /* 0x00000019189a7210 */ /* 0x082fe40007f3e0ff */
[----:B0-----:R-:W-:-:S03]  /*40d0*/  IADD3 R153, P2, R3, R25, RZ ;  /* 0x0000001903997210 */ /* 0x001fc60007f5e0ff */
[----:B------:R0:W-:Y:S01]  /*40e0*/  STL [R1+0x304], R154 ;  /* 0x0003049a01007387 */ /* 0x0001e20000100800 */
[----:B------:R-:W-:-:S03]  /*40f0*/  LEA.HI.X.SX32 R3, R3, R0, 0x1, P2 ;  /* 0x0000000003037211 */ /* 0x000fc600010f0eff */
[----:B------:R1:W-:Y:S04]  /*4100*/  STL [R1+0x30c], R153 ;  /* 0x00030c9901007387 */ /* 0x0003e80000100800 */
[----:B------:R2:W-:Y:S01]  /*4110*/  STL [R1+0x314], R155 ;  /* 0x0003149b01007387 */ /* 0x0005e20000100800 */
[----:B0-----:R-:W-:Y:S02]  /*4120*/  IADD3 R154, P4, R26, R25, RZ ;  /* 0x000000191a9a7210 */ /* 0x001fe40007f9e0ff */
[----:B-1----:R-:W-:-:S03]  /*4130*/  LEA.HI.X.SX32 R153, R24, R0, 0x1, P1 ;  /* 0x0000000018997211 */ /* 0x002fc600008f0eff */
[----:B------:R-:W-:Y:S01]  /*4140*/  STL [R1+0x31c], R154 ;  /* 0x00031c9a01007387 */ /* 0x000fe20000100800 */
[----:B------:R-:W-:Y:S02]  /*4150*/  LEA.HI.X.SX32 R0, R26, R0, 0x1, P4 ;  /* 0x000000001a007211 */ /* 0x000fe400020f0eff */
[----:B------:R-:W-:Y:S01]  /*4160*/  LOP3.LUT P1, RZ, R152, 0x1, RZ, 0xc0, !PT ;  /* 0x0000000198ff7812 */ /* 0x000fe2000782c0ff */
[----:B------:R-:W-:Y:S01]  /*4170*/  STL [R1+0x300], R153 ;  /* 0x0003009901007387 */ /* 0x000fe20000100800 */
[----:B--2---:R-:W-:-:S03]  /*4180*/  IMAD.MOV.U32 R155, RZ, RZ, 0x3f800000 ;  /* 0x3f800000ff9b7424 */ /* 0x004fc600078e00ff */
[----:B------:R0:W-:Y:S04]  /*4190*/  STL [R1+0x308], R3 ;  /* 0x0003080301007387 */ /* 0x0001e80000100800 */
[----:B------:R1:W-:Y:S04]  /*41a0*/  STL [R1+0x310], R2 ;  /* 0x0003100201007387 */ /* 0x0003e80000100800 */
[----:B------:R2:W-:Y:S01]  /*41b0*/  STL [R1+0x318], R0 ;  /* 0x0003180001007387 */ /* 0x0005e20000100800 */
[----:B0-----:R-:W-:Y:S02]  /*41c0*/  IMAD.MOV.U32 R3, RZ, RZ, -0x800000 ;  /* 0xff800000ff037424 */ /* 0x001fe400078e00ff */
[----:B-1----:R-:W-:-:S07]  /*41d0*/  IMAD.MOV.U32 R2, RZ, RZ, 0x3f800000 ;  /* 0x3f800000ff027424 */ /* 0x002fce00078e00ff */
.L_x_1:
[----:B------:R-:W3:Y:S04]  /*41e0*/  LDL R153, [R1] ;  /* 0x0000000001997983 */ /* 0x000ee80000100800 */
[----:B------:R-:W4:Y:S04]  /*41f0*/  LDL R152, [R1+0x8] ;  /* 0x0000080001987983 */ /* 0x000f280000100800 */
[----:B------:R-:W5:Y:S04]  /*4200*/  LDL R162, [R1+0x10] ;  /* 0x0000100001a27983 */ /* 0x000f680000100800 */
[----:B------:R-:W5:Y:S01]  /*4210*/  LDL R157, [R1+0x4] ;  /* 0x00000400019d7983 */ /* 0x000f620000100800 */
[----:B------:R-:W-:-:S02]  /*4220*/  USHF.R.S32.HI UR7, URZ, 0x1f, UR4 ;  /* 0x0000001f3f077899 */ /* 0x000fc40008011404 */
[----:B------:R-:W-:Y:S02]  /*4230*/  IADD3 R24, P2, R4, UR4, RZ ;  /* 0x0000000404187c10 */ /* 0x000fe4000ff5e0ff */
[----:B------:R-:W-:Y:S01]  /*4240*/  IADD3 R32, P3, R5, UR4, RZ ;  /* 0x0000000405207c10 */ /* 0x000fe2000ff7e0ff */
[----:B------:R-:W5:Y:S01]  /*4250*/  LDL R156, [R1+0xc] ;  /* 0x00000c00019c7983 */ /* 0x000f620000100800 */
[----:B------:R-:W-:Y:S02]  /*4260*/  IADD3.X R25, R7, UR7, RZ, P2, !PT ;  /* 0x0000000707197c10 */ /* 0x000fe400097fe4ff */
[----:B------:R-:W-:Y:S01]  /*4270*/  IADD3.X R33, R8, UR7, RZ, P3, !PT ;  /* 0x0000000708217c10 */ /* 0x000fe20009ffe4ff */
[----:B------:R-:W5:Y:S01]  /*4280*/  LDL R161, [R1+0x18] ;  /* 0x0000180001a17983 */ /* 0x000f620000100800 */
[----:B------:R-:W-:-:S03]  /*4290*/  IADD3 R26, P2, R6, UR4, RZ ;  /* 0x00000004061a7c10 */ /* 0x000fc6000ff5e0ff */
[----:B------:R0:W5:Y:S01]  /*42a0*/  LDG.E.U8 R35, desc[UR22][R24.64] ;  /* 0x0000001618237981 */ /* 0x000162000c1e1100 */
[----:B------:R-:W-:Y:S02]  /*42b0*/  IADD3.X R27, R9, UR7, RZ, P2, !PT ;  /* 0x00000007091b7c10 */ /* 0x000fe400097fe4ff */
[----:B------:R-:W-:Y:S01]  /*42c0*/  IADD3 R36, P2, R11, UR4, RZ ;  /* 0x000000040b247c10 */ /* 0x000fe2000ff5e0ff */
[----:B------:R-:W5:Y:S04]  /*42d0*/  LDG.E.U8 R32, desc[UR22][R32.64] ;  /* 0x0000001620207981 */ /* 0x000f68000c1e1100 */
[----:B------:R-:W5:Y:S01]  /*42e0*/  LDL R159, [R1+0x14] ;  /* 0x00001400019f7983 */ /* 0x000f620000100800 */
[----:B0-----:R-:W-:-:S03]  /*42f0*/  IADD3 R24, P3, R10, UR4, RZ ;  /* 0x000000040a187c10 */ /* 0x001fc6000ff7e0ff */
[----:B------:R-:W5:Y:S01]  /*4300*/  LDG.E.U8 R27, desc[UR22][R26.64] ;  /* 0x000000161a1b7981 */ /* 0x000f62000c1e1100 */
[----:B------:R-:W-:Y:S02]  /*4310*/  IADD3.X R25, R13, UR7, RZ, P3, !PT ;  /* 0x000000070d197c10 */ /* 0x000fe40009ffe4ff */
[----:B------:R-:W-:Y:S01]  /*4320*/  IADD3 R30, P3, R12, UR4, RZ ;  /* 0x000000040c1e7c10 */ /* 0x000fe2000ff7e0ff */
[----:B------:R-:W5:Y:S01]  /*4330*/  LDL R164, [R1+0x20] ;  /* 0x0000200001a47983 */ /* 0x000f620000100800 */
[----:B------:R-:W-:Y:S02]  /*4340*/  IADD3.X R37, R14, UR7, RZ, P2, !PT ;  /* 0x000000070e257c10 */ /* 0x000fe400097fe4ff */
[----:B------:R-:W-:Y:S01]  /*4350*/  IADD3.X R31, R15, UR7, RZ, P3, !PT ;  /* 0x000000070f1f7c10 */ /* 0x000fe20009ffe4ff */
[----:B------:R-:W5:Y:S01]  /*4360*/  LDG.E.U8 R24, desc[UR22][R24.64] ;  /* 0x0000001618187981 */ /* 0x000f62000c1e1100 */
[----:B------:R-:W-:Y:S02]  /*4370*/  IADD3 R28, P2, R16, UR4, RZ ;  /* 0x00000004101c7c10 */ /* 0x000fe4000ff5e0ff */
[----:B------:R-:W-:Y:S01]  /*4380*/  IADD3 R38, P3, R17, UR4, RZ ;  /* 0x0000000411267c10 */ /* 0x000fe2000ff7e0ff */
[----:B------:R-:W5:Y:S01]  /*4390*/  LDG.E.U8 R36, desc[UR22][R36.64] ;  /* 0x0000001624247981 */ /* 0x000f62000c1e1100 */
[----:B------:R-:W-:-:S02]  /*43a0*/  IADD3.X R29, R19, UR7, RZ, P2, !PT ;  /* 0x00000007131d7c10 */ /* 0x000fc400097fe4ff */
[----:B------:R-:W-:Y:S01]  /*43b0*/  IADD3.X R39, R20, UR7, RZ, P3, !PT ;  /* 0x0000000714277c10 */ /* 0x000fe20009ffe4ff */
[----:B------:R-:W5:Y:S01]  /*43c0*/  LDG.E.U8 R31, desc[UR22][R30.64] ;  /* 0x000000161e1f7981 */ /* 0x000f62000c1e1100 */
[----:B------:R-:W-:Y:S02]  /*43d0*/  IADD3 R46, P2, R18, UR4, RZ ;  /* 0x00000004122e7c10 */ /* 0x000fe4000ff5e0ff */
[----:B------:R-:W-:Y:S01]  /*43e0*/  IADD3 R40, P3, R22, UR4, RZ ;  /* 0x0000000416287c10 */ /* 0x000fe2000ff7e0ff */
[----:B--2---:R0:W2:Y:S01]  /*43f0*/  LDG.E.U8 R0, desc[UR22][R38.64] ;  /* 0x0000001626007981 */ /* 0x0040a2000c1e1100 */
[----:B------:R-:W-:Y:S02]  /*4400*/  IADD3.X R47, R21, UR7, RZ, P2, !PT ;  /* 0x00000007152f7c10 */ /* 0x000fe400097fe4ff */
[----:B------:R-:W-:Y:S01]  /*4410*/  IADD3.X R41, R23, UR7, RZ, P3, !PT ;  /* 0x0000000717297c10 */ /* 0x000fe20009ffe4ff */
[----:B------:R-:W2:Y:S01]  /*4420*/  LDG.E.U8 R28, desc[UR22][R28.64] ;  /* 0x000000161c1c7981 */ /* 0x000ea2000c1e1100 */
[----:B------:R-:W-:-:S03]  /*4430*/  IADD3 R42, P3, R201, UR4, RZ ;  /* 0x00000004c92a7c10 */ /* 0x000fc6000ff7e0ff */
[----:B------:R1:W2:Y:S01]  /*4440*/  LDG.E.U8 R33, desc[UR22][R40.64] ;  /* 0x0000001628217981 */ /* 0x0002a2000c1e1100 */
[----:B0-----:R-:W-:Y:S02]  /*4450*/  IADD3 R38, P2, R197, UR4, RZ ;  /* 0x00000004c5267c10 */ /* 0x001fe4000ff5e0ff */
[----:B------:R-:W-:Y:S01]  /*4460*/  IADD3.X R43, R199, UR7, RZ, P3, !PT ;  /* 0x00000007c72b7c10 */ /* 0x000fe20009ffe4ff */
[----:B------:R-:W2:Y:S01]  /*4470*/  LDG.E.U8 R46, desc[UR22][R46.64] ;  /* 0x000000162e2e7981 */ /* 0x000ea2000c1e1100 */
[----:B------:R-:W-:-:S03]  /*4480*/  IADD3.X R39, R195, UR7, RZ, P2, !PT ;  /* 0x00000007c3277c10 */ /* 0x000fc600097fe4ff */
[----:B------:R0:W2:Y:S01]  /*4490*/  LDG.E.U8 R25, desc[UR22][R42.64] ;  /* 0x000000162a197981 */ /* 0x0000a2000c1e1100 */
[----:B-1----:R-:W-:-:S03]  /*44a0*/  IADD3 R40, P2, R204, UR4, RZ ;  /* 0x00000004cc287c10 */ /* 0x002fc6000ff5e0ff */
[----:B------:R1:W2:Y:S01]  /*44b0*/  LDG.E.U8 R29, desc[UR22][R38.64] ;  /* 0x00000016261d7981 */ /* 0x0002a2000c1e1100 */
[----:B------:R-:W-:-:S03]  /*44c0*/  IADD3.X R41, R203, UR7, RZ, P2, !PT ;  /* 0x00000007cb297c10 */ /* 0x000fc600097fe4ff */
[----:B------:R-:W2:Y:S01]  /*44d0*/  LDL R158, [R1+0x28] ;  /* 0x00002800019e7983 */ /* 0x000ea20000100800 */
[----:B0-----:R-:W-:-:S03]  /*44e0*/  IADD3 R42, P2, R209, UR4, RZ ;  /* 0x00000004d12a7c10 */ /* 0x001fc6000ff5e0ff */
[----:B------:R0:W2:Y:S01]  /*44f0*/  LDG.E.U8 R37, desc[UR22][R40.64] ;  /* 0x0000001628257981 */ /* 0x0000a2000c1e1100 */
[----:B-1----:R-:W-:Y:S02]  /*4500*/  IADD3 R38, P3, R207, UR4, RZ ;  /* 0x00000004cf267c10 */ /* 0x002fe4000ff7e0ff */
[----:B------:R-:W-:Y:S01]  /*4510*/  IADD3.X R43, R208, UR7, RZ, P2, !PT ;  /* 0x00000007d02b7c10 */ /* 0x000fe200097fe4ff */
[----:B------:R-:W2:Y:S01]  /*4520*/  LDL R168, [R1+0x1c] ;  /* 0x00001c0001a87983 */ /* 0x000ea20000100800 */
[----:B------:R-:W-:-:S03]  /*4530*/  IADD3.X R39, R205, UR7, RZ, P3, !PT ;  /* 0x00000007cd277c10 */ /* 0x000fc60009ffe4ff */
[----:B------:R1:W2:Y:S01]  /*4540*/  LDG.E.U8 R30, desc[UR22][R42.64] ;  /* 0x000000162a1e7981 */ /* 0x0002a2000c1e1100 */
[----:B0-----:R-:W-:-:S03]  /*4550*/  IADD3 R40, P3, R213, UR4, RZ ;  /* 0x00000004d5287c10 */ /* 0x001fc6000ff7e0ff */
[----:B------:R0:W2:Y:S01]  /*4560*/  LDG.E.U8 R34, desc[UR22][R38.64] ;  /* 0x0000001626227981 */ /* 0x0000a2000c1e1100 */
[----:B------:R-:W-:-:S03]  /*4570*/  IADD3.X R41, R211, UR7, RZ, P3, !PT ;  /* 0x00000007d3297c10 */ /* 0x000fc60009ffe4ff */
[----:B------:R-:W2:Y:S01]  /*4580*/  LDL R154, [R1+0x24] ;  /* 0x00002400019a7983 */ /* 0x000ea20000100800 */
[----:B-1----:R-:W-:-:S03]  /*4590*/  IADD3 R42, P3, R221, UR4, RZ ;  /* 0x00000004dd2a7c10 */ /* 0x002fc6000ff7e0ff */
[----:B------:R1:W2:Y:S01]  /*45a0*/  LDG.E.U8 R26, desc[UR22][R40.64] ;  /* 0x00000016281a7981 */ /* 0x0002a2000c1e1100 */
[----:B0-----:R-:W-:Y:S02]  /*45b0*/  IADD3 R38, P2, R217, UR4, RZ ;  /* 0x00000004d9267c10 */ /* 0x001fe4000ff5e0ff */
[----:B------:R-:W-:Y:S01]  /*45c0*/  IADD3.X R43, R219, UR7, RZ, P3, !PT ;  /* 0x00000007db2b7c10 */ /* 0x000fe20009ffe4ff */
[----:B------:R-:W2:Y:S01]  /*45d0*/  LDL R163, [R1+0x30] ;  /* 0x0000300001a37983 */ /* 0x000ea20000100800 */
        /* <DEDUP_REMOVED lines=23> */
[----:B------:R-:W2:Y:S01]  /*4750*/  LDG.E.U8 R54, desc[UR22][R42.64] ;  /* 0x000000162a367981 */ /* 0x000ea2000c1e1100 */
[----:B-1----:R-:W-:-:S03]  /*4760*/  IADD3 R40, P2, R249, UR4, RZ ;  /* 0x00000004f9287c10 */ /* 0x002fc6000ff5e0ff */
[----:B------:R3:W2:Y:S01]  /*4770*/  LDG.E.U8 R53, desc[UR22][R38.64] ;  /* 0x0000001626357981 */ /* 0x0006a2000c1e1100 */
[----:B------:R-:W-:-:S03]  /*4780*/  IADD3.X R41, R247, UR7, RZ, P2, !PT ;  /* 0x00000007f7297c10 */ /* 0x000fc600097fe4ff */
[----:B------:R-:W2:Y:S04]  /*4790*/  LDL R169, [R1+0x98] ;  /* 0x0000980001a97983 */ /* 0x000ea80000100800 */
[----:B------:R5:W2:Y:S04]  /*47a0*/  LDG.E.U8 R55, desc[UR22][R40.64] ;  /* 0x0000001628377981 */ /* 0x000aa8000c1e1100 */
[----:B------:R-:W2:Y:S04]  /*47b0*/  LDL R174, [R1+0xc8] ;  /* 0x0000c80001ae7983 */ /* 0x000ea80000100800 */
[----:B------:R-:W2:Y:S04]  /*47c0*/  LDL R173, [R1+0x11c] ;  /* 0x00011c0001ad7983 */ /* 0x000ea80000100800 */
[----:B------:R-:W2:Y:S04]  /*47d0*/  LDL R172, [R1+0xe8] ;  /* 0x0000e80001ac7983 */ /* 0x000ea80000100800 */
[----:B------:R-:W2:Y:S01]  /*47e0*/  LDL R171, [R1+0xc4] ;  /* 0x0000c40001ab7983 */ /* 0x000ea20000100800 */
[----:B------:R-:W-:-:S03]  /*47f0*/  SEL R175, RZ, 0x90, !P0 ;  /* 0x00000090ffaf7807 */ /* 0x000fc60004000000 */
[----:B------:R-:W2:Y:S04]  /*4800*/  LDL R178, [R1+0x140] ;  /* 0x0001400001b27983 */ /* 0x000ea80000100800 */
[----:B------:R-:W2:Y:S01]  /*4810*/  LDL R180, [R1+0x14c] ;  /* 0x00014c0001b47983 */ /* 0x000ea20000100800 */
[----:B------:R-:W-:-:S03]  /*4820*/  USHF.R.S32.HI UR31, URZ, 0x1f, UR5 ;  /* 0x0000001f3f1f7899 */ /* 0x000fc60008011405 */
[----:B------:R-:W2:Y:S04]  /*4830*/  LDL R182, [R1+0x158] ;  /* 0x0001580001b67983 */ /* 0x000ea80000100800 */
        /* <DEDUP_REMOVED lines=23> */
[----:B------:R-:W2:Y:S01]  /*49b0*/  LDL R212, [R1+0x1f4] ;  /* 0x0001f40001d47983 */ /* 0x000ea20000100800 */
[----:B---3--:R-:W-:-:S03]  /*49c0*/  IADD3 R38, P3, R153, UR4, RZ ;  /* 0x0000000499267c10 */ /* 0x008fc6000ff7e0ff */
[----:B------:R-:W3:Y:S01]  /*49d0*/  LDL R226, [R1+0x20c] ;  /* 0x00020c0001e27983 */ /* 0x000ee20000100800 */
[----:B----4-:R-:W-:-:S03]  /*49e0*/  IADD3 R42, P2, R152, UR4, RZ ;  /* 0x00000004982a7c10 */ /* 0x010fc6000ff5e0ff */
[----:B------:R-:W4:Y:S04]  /*49f0*/  LDL R153, [R1+0x2c] ;  /* 0x00002c0001997983 */ /* 0x000f280000100800 */
[----:B------:R-:W3:Y:S01]  /*4a00*/  LDL R152, [R1+0x40] ;  /* 0x0000400001987983 */ /* 0x000ee20000100800 */
[----:B------:R-:W-:Y:S02]  /*4a10*/  IADD3.X R39, R251, UR7, RZ, P3, !PT ;  /* 0x00000007fb277c10 */ /* 0x000fe40009ffe4ff */
[----:B-----5:R-:W-:Y:S01]  /*4a20*/  IADD3 R40, P3, R162, UR4, RZ ;  /* 0x00000004a2287c10 */ /* 0x020fe2000ff7e0ff */
[----:B------:R-:W5:Y:S01]  /*4a30*/  LDL R224, [R1+0x208] ;  /* 0x0002080001e07983 */ /* 0x000f620000100800 */
[----:B------:R-:W-:-:S03]  /*4a40*/  IADD3.X R43, R157, UR7, RZ, P2, !PT ;  /* 0x000000079d2b7c10 */ /* 0x000fc600097fe4ff */
[----:B------:R-:W5:Y:S04]  /*4a50*/  LDL R162, [R1+0x34] ;  /* 0x0000340001a27983 */ /* 0x000f680000100800 */
[----:B------:R-:W5:Y:S01]  /*4a60*/  LDL R157, [R1+0x48] ;  /* 0x00004800019d7983 */ /* 0x000f620000100800 */
[----:B------:R-:W-:-:S03]  /*4a70*/  IADD3.X R41, R156, UR7, RZ, P3, !PT ;  /* 0x000000079c297c10 */ /* 0x000fc60009ffe4ff */
[----:B------:R-:W5:Y:S04]  /*4a80*/  LDL R156, [R1+0x44] ;  /* 0x00004400019c7983 */ /* 0x000f680000100800 */
[----:B------:R0:W5:Y:S04]  /*4a90*/  LDG.E.U8 R56, desc[UR22][R38.64] ;  /* 0x0000001626387981 */ /* 0x000168000c1e1100 */
[----:B------:R1:W5:Y:S04]  /*4aa0*/  LDG.E.U8 R57, desc[UR22][R42.64] ;  /* 0x000000162a397981 */ /* 0x000368000c1e1100 */
[----:B------:R2:W5:Y:S01]  /*4ab0*/  LDG.E.U8 R58, desc[UR22][R40.64] ;  /* 0x00000016283a7981 */ /* 0x000562000c1e1100 */
[----:B0-----:R-:W-:-:S03]  /*4ac0*/  IADD3 R38, P2, R161, UR4, RZ ;  /* 0x00000004a1267c10 */ /* 0x001fc6000ff5e0ff */
[----:B------:R-:W5:Y:S01]  /*4ad0*/  LDL R161, [R1+0x50] ;  /* 0x0000500001a17983 */ /* 0x000f620000100800 */
[----:B------:R-:W-:Y:S02]  /*4ae0*/  IADD3.X R39, R159, UR7, RZ, P2, !PT ;  /* 0x000000079f277c10 */ /* 0x000fe400097fe4ff */
[----:B-1----:R-:W-:Y:S01]  /*4af0*/  IADD3 R42, P3, R164, UR4, RZ ;  /* 0x00000004a42a7c10 */ /* 0x002fe2000ff7e0ff */
[----:B------:R-:W5:Y:S04]  /*4b00*/  LDL R159, [R1+0x4c] ;  /* 0x00004c00019f7983 */ /* 0x000f680000100800 */
[----:B------:R-:W5:Y:S04]  /*4b10*/  LDL R164, [R1+0x60] ;  /* 0x0000600001a47983 */ /* 0x000f680000100800 */
[----:B------:R0:W5:Y:S04]  /*4b20*/  LDG.E.U8 R59, desc[UR22][R38.64] ;  /* 0x00000016263b7981 */ /* 0x000168000c1e1100 */
[----:B------:R-:W5:Y:S04]  /*4b30*/  LDL R230, [R1+0x218] ;  /* 0x0002180001e67983 */ /* 0x000f680000100800 */
[----:B------:R-:W5:Y:S04]  /*4b40*/  LDL R228, [R1+0x228] ;  /* 0x0002280001e47983 */ /* 0x000f680000100800 */
[----:B------:R-:W5:Y:S04]  /*4b50*/  LDL R220, [R1+0x234] ;  /* 0x0002340001dc7983 */ /* 0x000f680000100800 */
[----:B------:R-:W5:Y:S04]  /*4b60*/  LDL R222, [R1+0x23c] ;  /* 0x00023c0001de7983 */ /* 0x000f680000100800 */
[----:B------:R-:W5:Y:S04]  /*4b70*/  LDL R232, [R1+0x24c] ;  /* 0x00024c0001e87983 */ /* 0x000f680000100800 */
[----:B------:R-:W5:Y:S04]  /*4b80*/  LDL R240, [R1+0x28c] ;  /* 0x00028c0001f07983 */ /* 0x000f680000100800 */
[----:B------:R-:W5:Y:S01]  /*4b90*/  LDL R234, [R1+0x294] ;  /* 0x0002940001ea7983 */ /* 0x000f620000100800 */
[----:B--2---:R-:W-:-:S03]  /*4ba0*/  IADD3 R40, P2, R158, UR4, RZ ;  /* 0x000000049e287c10 */ /* 0x004fc6000ff5e0ff */
[----:B------:R-:W2:Y:S04]  /*4bb0*/  LDL R158, [R1+0x54] ;  /* 0x00005400019e7983 */ /* 0x000ea80000100800 */
[----:B------:R-:W2:Y:S01]  /*4bc0*/  LDL R236, [R1+0x29c] ;  /* 0x00029c0001ec7983 */ /* 0x000ea20000100800 */
[----:B------:R-:W-:-:S03]  /*4bd0*/  IADD3.X R43, R168, UR7, RZ, P3, !PT ;  /* 0x00000007a82b7c10 */ /* 0x000fc60009ffe4ff */
[----:B------:R-:W2:Y:S04]  /*4be0*/  LDL R238, [R1+0x2ac] ;  /* 0x0002ac0001ee7983 */ /* 0x000ea80000100800 */
[----:B------:R1:W2:Y:S04]  /*4bf0*/  LDG.E.U8 R60, desc[UR22][R42.64] ;  /* 0x000000162a3c7981 */ /* 0x0002a8000c1e1100 */
[----:B------:R-:W2:Y:S01]  /*4c00*/  LDL R168, [R1+0xa0] ;  /* 0x0000a00001a87983 */ /* 0x000ea20000100800 */
[----:B------:R-:W-:-:S03]  /*4c10*/  IADD3.X R41, R154, UR7, RZ, P2, !PT ;  /* 0x000000079a297c10 */ /* 0x000fc600097fe4ff */
[----:B------:R-:W2:Y:S04]  /*4c20*/  LDL R244, [R1+0x2bc] ;  /* 0x0002bc0001f47983 */ /* 0x000ea80000100800 */
[----:B------:R-:W2:Y:S01]  /*4c30*/  LDL R154, [R1+0x5c] ;  /* 0x00005c00019a7983 */ /* 0x000ea20000100800 */
[----:B0-----:R-:W-:-:S03]  /*4c40*/  IADD3 R38, P3, R163, UR4, RZ ;  /* 0x00000004a3267c10 */ /* 0x001fc6000ff7e0ff */
[----:B------:R3:W2:Y:S04]  /*4c50*/  LDG.E.U8 R61, desc[UR22][R40.64] ;  /* 0x00000016283d7981 */ /* 0x0006a8000c1e1100 */
[----:B------:R-:W2:Y:S04]  /*4c60*/  LDL R163, [R1+0x68] ;  /* 0x0000680001a37983 */ /* 0x000ea80000100800 */
[----:B------:R-:W2:Y:S01]  /*4c70*/  LDL R248, [R1+0x2cc] ;  /* 0x0002cc0001f87983 */ /* 0x000ea20000100800 */
[----:B-1----:R-:W-:-:S03]  /*4c80*/  IADD3 R42, P2, R167, UR4, RZ ;  /* 0x00000004a72a7c10 */ /* 0x002fc6000ff5e0ff */
[----:B------:R-:W2:Y:S04]  /*4c90*/  LDL R250, [R1+0x2d4] ;  /* 0x0002d40001fa7983 */ /* 0x000ea80000100800 */
[----:B------:R-:W2:Y:S04]  /*4ca0*/  LDL R167, [R1+0xb8] ;  /* 0x0000b80001a77983 */ /* 0x000ea80000100800 */
[----:B------:R-:W2:Y:S04]  /*4cb0*/  LDL R242, [R1+0x2d8] ;  /* 0x0002d80001f27983 */ /* 0x000ea80000100800 */
[----:B------:R-:W2:Y:S04]  /*4cc0*/  LDL R246, [R1+0x2f0] ;  /* 0x0002f00001f67983 */ /* 0x000ea80000100800 */
[----:B------:R-:W2:Y:S01]  /*4cd0*/  LDL R252, [R1+0x310] ;  /* 0x0003100001fc7983 */ /* 0x000ea20000100800 */
[----:B----4-:R-:W-:-:S03]  /*4ce0*/  IADD3.X R39, R153, UR7, RZ, P3, !PT ;  /* 0x0000000799277c10 */ /* 0x010fc60009ffe4ff */
[----:B------:R-:W4:Y:S01]  /*4cf0*/  LDL R153, [R1+0x70] ;  /* 0x0000700001997983 */ /* 0x000f220000100800 */
[----:B---3--:R-:W-:-:S03]  /*4d00*/  IADD3 R40, P3, R152, UR4, RZ ;  /* 0x0000000498287c10 */ /* 0x008fc6000ff7e0ff */
[----:B------:R-:W3:Y:S04]  /*4d10*/  LDL R152, [R1+0x64] ;  /* 0x0000640001987983 */ /* 0x000ee80000100800 */
[----:B------:R0:W3:Y:S01]  /*4d20*/  LDG.E.U8 R62, desc[UR22][R38.64] ;  /* 0x00000016263e7981 */ /* 0x0000e2000c1e1100 */
[----:B-----5:R-:W-:-:S03]  /*4d30*/  IADD3.X R43, R162, UR7, RZ, P2, !PT ;  /* 0x00000007a22b7c10 */ /* 0x020fc600097fe4ff */
[----:B------:R-:W5:Y:S01]  /*4d40*/  LDL R162, [R1+0x78] ;  /* 0x0000780001a27983 */ /* 0x000f620000100800 */
[----:B------:R-:W-:-:S03]  /*4d50*/  IADD3.X R41, R166, UR7, RZ, P3, !PT ;  /* 0x00000007a6297c10 */ /* 0x000fc60009ffe4ff */
[----:B------:R1:W5:Y:S01]  /*4d60*/  LDG.E.U8 R63, desc[UR22][R42.64] ;  /* 0x000000162a3f7981 */ /* 0x000362000c1e1100 */
[----:B0-----:R-:W-:-:S03]  /*4d70*/  IADD3 R38, P2, R157, UR4, RZ ;  /* 0x000000049d267c10 */ /* 0x001fc6000ff5e0ff */
[----:B------:R-:W5:Y:S01]  /*4d80*/  LDL R157, [R1+0x6c] ;  /* 0x00006c00019d7983 */ /* 0x000f620000100800 */
[----:B------:R-:W-:-:S03]  /*4d90*/  IADD3.X R39, R156, UR7, RZ, P2, !PT ;  /* 0x000000079c277c10 */ /* 0x000fc600097fe4ff */
[----:B------:R-:W5:Y:S04]  /*4da0*/  LDL R156, [R1+0x74] ;  /* 0x00007400019c7983 */ /* 0x000f680000100800 */
[----:B------:R0:W5:Y:S04]  /*4db0*/  LDG.E.U8 R64, desc[UR22][R40.64] ;  /* 0x0000001628407981 */ /* 0x000168000c1e1100 */
[----:B------:R0:W5:Y:S01]  /*4dc0*/  LDG.E.U8 R65, desc[UR22][R38.64] ;  /* 0x0000001626417981 */ /* 0x000162000c1e1100 */
[----:B-1----:R-:W-:-:S03]  /*4dd0*/  IADD3 R42, P3, R161, UR4, RZ ;  /* 0x00000004a12a7c10 */ /* 0x002fc6000ff7e0ff */
[----:B------:R-:W5:Y:S01]  /*4de0*/  LDL R161, [R1+0x80] ;  /* 0x0000800001a17983 */ /* 0x000f620000100800 */
[----:B0-----:R-:W-:Y:S02]  /*4df0*/  IADD3 R40, P2, R165, UR4, RZ ;  /* 0x00000004a5287c10 */ /* 0x001fe4000ff5e0ff */
[----:B------:R-:W-:Y:S01]  /*4e00*/  IADD3.X R43, R159, UR7, RZ, P3, !PT ;  /* 0x000000079f2b7c10 */ /* 0x000fe20009ffe4ff */
[----:B------:R-:W5:Y:S01]  /*4e10*/  LDL R166, [R1+0x9c] ;  /* 0x00009c0001a67983 */ /* 0x000f620000100800 */
[----:B------:R-:W-:-:S03]  /*4e20*/  IADD3 R38, P3, R164, UR4, RZ ;  /* 0x00000004a4267c10 */ /* 0x000fc6000ff7e0ff */
[----:B------:R-:W5:Y:S04]  /*4e30*/  LDL R159, [R1+0x88] ;  /* 0x00008800019f7983 */ /* 0x000f680000100800 */
[----:B------:R0:W5:Y:S04]  /*4e40*/  LDG.E.U8 R66, desc[UR22][R42.64] ;  /* 0x000000162a427981 */ /* 0x000168000c1e1100 */
[----:B------:R-:W5:Y:S04]  /*4e50*/  LDL R165, [R1+0xf8] ;  /* 0x0000f80001a57983 */ /* 0x000f680000100800 */
[----:B------:R-:W5:Y:S01]  /*4e60*/  LDL R164, [R1+0xd4] ;  /* 0x0000d40001a47983 */ /* 0x000f620000100800 */
[----:B--2---:R-:W-:-:S03]  /*4e70*/  IADD3.X R41, R158, UR7, RZ, P2, !PT ;  /* 0x000000079e297c10 */ /* 0x004fc600097fe4ff */
[----:B------:R-:W2:Y:S04]  /*4e80*/  LDL R158, [R1+0x84] ;  /* 0x00008400019e7983 */ /* 0x000ea80000100800 */
[----:B------:R4:W2:Y:S01]  /*4e90*/  LDG.E.U8 R67, desc[UR22][R40.64] ;  /* 0x0000001628437981 */ /* 0x0008a2000c1e1100 */
[----:B------:R-:W-:-:S03]  /*4ea0*/  IADD3.X R39, R154, UR7, RZ, P3, !PT ;  /* 0x000000079a277c10 */ /* 0x000fc60009ffe4ff */
[----:B------:R-:W2:Y:S04]  /*4eb0*/  LDL R154, [R1+0x94] ;  /* 0x00009400019a7983 */ /* 0x000ea80000100800 */
[----:B------:R1:W2:Y:S01]  /*4ec0*/  LDG.E.U8 R68, desc[UR22][R38.64] ;  /* 0x0000001626447981 */ /* 0x0002a2000c1e1100 */
[----:B0-----:R-:W-:-:S03]  /*4ed0*/  IADD3 R42, P2, R163, UR4, RZ ;  /* 0x00000004a32a7c10 */ /* 0x001fc6000ff5e0ff */
[----:B------:R-:W2:Y:S01]  /*4ee0*/  LDL R163, [R1+0x118] ;  /* 0x0001180001a37983 */ /* 0x000ea20000100800 */
[----:B----4-:R-:W-:-:S03]  /*4ef0*/  IADD3 R40, P3, R153, UR4, RZ ;  /* 0x0000000499287c10 */ /* 0x010fc6000ff7e0ff */
[----:B------:R-:W4:Y:S01]  /*4f00*/  LDL R153, [R1+0xb4] ;  /* 0x0000b40001997983 */ /* 0x000f220000100800 */
[----:B---3--:R-:W-:-:S03]  /*4f10*/  IADD3.X R43, R152, UR7, RZ, P2, !PT ;  /* 0x00000007982b7c10 */ /* 0x008fc600097fe4ff */
[----:B------:R-:W3:Y:S04]  /*4f20*/  LDL R152, [R1+0xd8] ;  /* 0x0000d80001987983 */ /* 0x000ee80000100800 */
[----:B------:R0:W3:Y:S01]  /*4f30*/  LDG.E.U8 R69, desc[UR22][R42.64] ;  /* 0x000000162a457981 */ /* 0x0000e2000c1e1100 */
[----:B-----5:R-:W-:-:S03]  /*4f40*/  IADD3.X R41, R157, UR7, RZ, P3, !PT ;  /* 0x000000079d297c10 */ /* 0x020fc60009ffe4ff */
[----:B------:R-:W5:Y:S01]  /*4f50*/  LDL R157, [R1+0xf4] ;  /* 0x0000f400019d7983 */ /* 0x000f620000100800 */
[----:B-1----:R-:W-:-:S03]  /*4f60*/  IADD3 R38, P2, R162, UR4, RZ ;  /* 0x00000004a2267c10 */ /* 0x002fc6000ff5e0ff */
[----:B------:R-:W5:Y:S01]  /*4f70*/  LDG.E.U8 R70, desc[UR22][R40.64] ;  /* 0x0000001628467981 */ /* 0x000f62000c1e1100 */
[----:B------:R-:W-:-:S03]  /*4f80*/  IADD3.X R39, R156, UR7, RZ, P2, !PT ;  /* 0x000000079c277c10 */ /* 0x000fc600097fe4ff */
[----:B------:R-:W5:Y:S04]  /*4f90*/  LDL R156, [R1+0x114] ;  /* 0x00011400019c7983 */ /* 0x000f680000100800 */
[----:B------:R1:W5:Y:S01]  /*4fa0*/  LDG.E.U8 R71, desc[UR22][R38.64] ;  /* 0x0000001626477981 */ /* 0x000362000c1e1100 */
[----:B0-----:R-:W-:-:S03]  /*4fb0*/  IADD3 R42, P3, R161, UR4, RZ ;  /* 0x00000004a12a7c10 */ /* 0x001fc6000ff7e0ff */
[----:B------:R-:W5:Y:S01]  /*4fc0*/  LDL R162, [R1+0xa8] ;  /* 0x0000a80001a27983 */ /* 0x000f620000100800 */
[----:B------:R-:W-:-:S03]  /*4fd0*/  IADD3.X R43, R170, UR7, RZ, P3, !PT ;  /* 0x00000007aa2b7c10 */ /* 0x000fc60009ffe4ff */
[----:B------:R-:W5:Y:S01]  /*4fe0*/  LDL R161, [R1+0xc0] ;  /* 0x0000c00001a17983 */ /* 0x000f620000100800 */
[----:B-1----:R-:W-:Y:S02]  /*4ff0*/  IADD3 R38, P3, R169, UR4, RZ ;  /* 0x00000004a9267c10 */ /* 0x002fe4000ff7e0ff */
[----:B------:R-:W-:Y:S01]  /*5000*/  IADD3 R40, P2, R159, UR4, RZ ;  /* 0x000000049f287c10 */ /* 0x000fe2000ff5e0ff */
[----:B------:R0:W5:Y:S04]  /*5010*/  LDG.E.U8 R72, desc[UR22][R42.64] ;  /* 0x000000162a487981 */ /* 0x000168000c1e1100 */
[----:B------:R-:W5:Y:S04]  /*5020*/  LDL R159, [R1+0xa4] ;  /* 0x0000a400019f7983 */ /* 0x000f680000100800 */
[----:B------:R-:W5:Y:S04]  /*5030*/  LDL R169, [R1+0xe4] ;  /* 0x0000e40001a97983 */ /* 0x000f680000100800 */
[----:B------:R-:W5:Y:S01]  /*5040*/  LDL R170, [R1+0x108] ;  /* 0x0001080001aa7983 */ /* 0x000f620000100800 */
[----:B--2---:R-:W-:-:S02]  /*5050*/  IADD3.X R41, R158, UR7, RZ, P2, !PT ;  /* 0x000000079e297c10 */ /* 0x004fc400097fe4ff */
[----:B0-----:R-:W-:Y:S01]  /*5060*/  IADD3 R42, P2, R168, UR4, RZ ;  /* 0x00000004a82a7c10 */ /* 0x001fe2000ff5e0ff */
[----:B------:R-:W2:Y:S03]  /*5070*/  LDL R158, [R1+0xe0] ;  /* 0x0000e000019e7983 */ /* 0x000ea60000100800 */
[----:B------:R-:W-:Y:S01]  /*5080*/  IADD3.X R43, R166, UR7, RZ, P2, !PT ;  /* 0x00000007a62b7c10 */ /* 0x000fe200097fe4ff */
[----:B------:R0:W2:Y:S04]  /*5090*/  LDG.E.U8 R73, desc[UR22][R40.64] ;  /* 0x0000001628497981 */ /* 0x0000a8000c1e1100 */
[----:B------:R-:W2:Y:S04]  /*50a0*/  LDG.E.U8 R75, desc[UR22][R42.64] ;  /* 0x000000162a4b7981 */ /* 0x000ea8000c1e1100 */
[----:B------:R-:W2:Y:S04]  /*50b0*/  LDL R168, [R1+0x328] ;  /* 0x0003280001a87983 */ /* 0x000ea80000100800 */
[----:B------:R-:W2:Y:S01]  /*50c0*/  LDL R166, [R1+0x90] ;  /* 0x0000900001a67983 */ /* 0x000ea20000100800 */
[----:B------:R-:W-:-:S03]  /*50d0*/  IADD3.X R39, R154, UR7, RZ, P3, !PT ;  /* 0x000000079a277c10 */ /* 0x000fc60009ffe4ff */
[----:B------:R-:W2:Y:S01]  /*50e0*/  LDL R154, [R1+0xbc] ;  /* 0x0000bc00019a7983 */ /* 0x000ea20000100800 */
[----:B0-----:R-:W-:-:S03]  /*50f0*/  IADD3 R40, P3, R167, UR4, RZ ;  /* 0x00000004a7287c10 */ /* 0x001fc6000ff7e0ff */
[----:B------:R3:W2:Y:S04]  /*5100*/  LDG.E.U8 R74, desc[UR22][R38.64] ;  /* 0x00000016264a7981 */ /* 0x0006a8000c1e1100 */
[----:B------:R-:W2:Y:S01]  /*5110*/  LDL R167, [R1+0x104] ;  /* 0x0001040001a77983 */ /* 0x000ea20000100800 */
[----:B----4-:R-:W-:-:S03]  /*5120*/  IADD3.X R41, R153, UR7, RZ, P3, !PT ;  /* 0x0000000799297c10 */ /* 0x010fc60009ffe4ff */
[----:B------:R-:W4:Y:S01]  /*5130*/  LDL R153, [R1+0xdc] ;  /* 0x0000dc0001997983 */ /* 0x000f220000100800 */
[----:B---3--:R-:W-:-:S03]  /*5140*/  IADD3 R38, P2, R152, UR4, RZ ;  /* 0x0000000498267c10 */ /* 0x008fc6000ff5e0ff */
[----:B------:R-:W3:Y:S01]  /*5150*/  LDL R152, [R1+0x100] ;  /* 0x0001000001987983 */ /* 0x000ee20000100800 */
[----:B------:R-:W-:-:S03]  /*5160*/  IADD3 R42, P3, R165, UR4, RZ ;  /* 0x00000004a52a7c10 */ /* 0x000fc6000ff7e0ff */
[----:B------:R0:W3:Y:S01]  /*5170*/  LDG.E.U8 R76, desc[UR22][R40.64] ;  /* 0x00000016284c7981 */ /* 0x0000e2000c1e1100 */
[----:B------:R-:W-:-:S03]  /*5180*/  IADD3.X R39, R164, UR7, RZ, P2, !PT ;  /* 0x00000007a4277c10 */ /* 0x000fc600097fe4ff */
[----:B------:R-:W3:Y:S04]  /*5190*/  LDL R165, [R1+0x324] ;  /* 0x0003240001a57983 */ /* 0x000ee80000100800 */
[----:B------:R1:W3:Y:S01]  /*51a0*/  LDG.E.U8 R77, desc[UR22][R38.64] ;  /* 0x00000016264d7981 */ /* 0x0002e2000c1e1100 */
[----:B-----5:R-:W-:-:S03]  /*51b0*/  IADD3.X R43, R157, UR7, RZ, P3, !PT ;  /* 0x000000079d2b7c10 */ /* 0x020fc60009ffe4ff */
[----:B------:R-:W5:Y:S01]  /*51c0*/  LDL R157, [R1+0x320] ;  /* 0x00032000019d7983 */ /* 0x000f620000100800 */
[----:B0-----:R-:W-:-:S03]  /*51d0*/  IADD3 R40, P4, R163, UR4, RZ ;  /* 0x00000004a3287c10 */ /* 0x001fc6000ff9e0ff */
[----:B------:R0:W5:Y:S01]  /*51e0*/  LDG.E.U8 R78, desc[UR22][R42.64] ;  /* 0x000000162a4e7981 */ /* 0x000162000c1e1100 */
[----:B------:R-:W-:-:S03]  /*51f0*/  IADD3.X R41, R156, UR7, RZ, P4, !PT ;  /* 0x000000079c297c10 */ /* 0x000fc6000a7fe4ff */
[----:B------:R-:W5:Y:S04]  /*5200*/  LDL R156, [R1+0xfc] ;  /* 0x0000fc00019c7983 */ /* 0x000f680000100800 */
[----:B------:R2:W5:Y:S01]  /*5210*/  LDG.E.U8 R79, desc[UR22][R40.64] ;  /* 0x00000016284f7981 */ /* 0x000562000c1e1100 */
[----:B-1----:R-:W-:-:S03]  /*5220*/  IADD3 R38, P2, R162, UR4, RZ ;  /* 0x00000004a2267c10 */ /* 0x002fc6000ff5e0ff */
[----:B------:R-:W5:Y:S01]  /*5230*/  LDL R164, [R1+0xb0] ;  /* 0x0000b00001a47983 */ /* 0x000f620000100800 */
[----:B0-----:R-:W-:-:S03]  /*5240*/  IADD3 R42, P3, R161, UR4, RZ ;  /* 0x00000004a12a7c10 */ /* 0x001fc6000ff7e0ff */
[----:B------:R-:W5:Y:S04]  /*5250*/  LDL R161, [R1+0x110] ;  /* 0x0001100001a17983 */ /* 0x000f680000100800 */
[----:B------:R-:W5:Y:S01]  /*5260*/  LDL R163, [R1+0xd0] ;  /* 0x0000d00001a37983 */ /* 0x000f620000100800 */
[----:B------:R-:W-:-:S03]  /*5270*/  IADD3.X R39, R159, UR7, RZ, P2, !PT ;  /* 0x000000079f277c10 */ /* 0x000fc600097fe4ff */
[----:B------:R-:W5:Y:S04]  /*5280*/  LDL R162, [R1+0xf0] ;  /* 0x0000f00001a27983 */ /* 0x000f680000100800 */
[----:B------:R3:W5:Y:S04]  /*5290*/  LDG.E.U8 R80, desc[UR22][R38.64] ;  /* 0x0000001626507981 */ /* 0x000768000c1e1100 */
[----:B------:R-:W5:Y:S01]  /*52a0*/  LDL R159, [R1+0x330] ;  /* 0x00033000019f7983 */ /* 0x000f620000100800 */
[----:B--2---:R-:W-:-:S03]  /*52b0*/  IADD3 R40, P2, R158, UR4, RZ ;  /* 0x000000049e287c10 */ /* 0x004fc6000ff5e0ff */
[----:B------:R-:W2:Y:S01]  /*52c0*/  LDL R158, [R1+0xec] ;  /* 0x0000ec00019e7983 */ /* 0x000ea20000100800 */
[----:B------:R-:W-:-:S03]  /*52d0*/  IADD3.X R43, R154, UR7, RZ, P3, !PT ;  /* 0x000000079a2b7c10 */ /* 0x000fc60009ffe4ff */
[----:B------:R-:W2:Y:S04]  /*52e0*/  LDL R154, [R1+0xcc] ;  /* 0x0000cc00019a7983 */ /* 0x000ea80000100800 */
[----:B------:R5:W2:Y:S01]  /*52f0*/  LDG.E.U8 R81, desc[UR22][R42.64] ;  /* 0x000000162a517981 */ /* 0x000aa2000c1e1100 */
[----:B----4-:R-:W-:-:S03]  /*5300*/  IADD3.X R41, R153, UR7, RZ, P2, !PT ;  /* 0x0000000799297c10 */ /* 0x010fc600097fe4ff */
[----:B------:R-:W4:Y:S01]  /*5310*/  LDL R153, [R1+0xac] ;  /* 0x0000ac0001997983 */ /* 0x000f220000100800 */
[----:B---3--:R-:W-:-:S03]  /*5320*/  IADD3 R38, P3, R152, UR4, RZ ;  /* 0x0000000498267c10 */ /* 0x008fc6000ff7e0ff */
[----:B------:R-:W3:Y:S04]  /*5330*/  LDL R152, [R1+0x8c] ;  /* 0x00008c0001987983 */ /* 0x000ee80000100800 */
[----:B------:R0:W2:Y:S01]  /*5340*/  LDG.E.U8 R82, desc[UR22][R40.64] ;  /* 0x0000001628527981 */ /* 0x0000a2000c1e1100 */
[----:B-----5:R-:W-:-:S03]  /*5350*/  IADD3 R42, P4, R157, UR4, RZ ;  /* 0x000000049d2a7c10 */ /* 0x020fc6000ff9e0ff */
[----:B------:R-:W5:Y:S01]  /*5360*/  LDL R157, [R1+0x10c] ;  /* 0x00010c00019d7983 */ /* 0x000f620000100800 */
[----:B------:R-:W-:-:S03]  /*5370*/  IADD3.X R39, R156, UR7, RZ, P3, !PT ;  /* 0x000000079c277c10 */ /* 0x000fc60009ffe4ff */
[----:B------:R-:W2:Y:S01]  /*5380*/  LDL R156, [R1+0x32c] ;  /* 0x00032c00019c7983 */ /* 0x000ea20000100800 */
[----:B0-----:R-:W-:Y:S02]  /*5390*/  IADD3 R40, P2, R174, UR4, RZ ;  /* 0x00000004ae287c10 */ /* 0x001fe4000ff5e0ff */
[----:B------:R-:W-:Y:S01]  /*53a0*/  IADD3.X R43, R173, UR7, RZ, P4, !PT ;  /* 0x00000007ad2b7c10 */ /* 0x000fe2000a7fe4ff */
[----:B------:R0:W2:Y:S01]  /*53b0*/  LDG.E.U8 R83, desc[UR22][R38.64] ;  /* 0x0000001626537981 */ /* 0x0000a2000c1e1100 */
[----:B------:R-:W-:-:S03]  /*53c0*/  IADD3.X R41, R171, UR7, RZ, P2, !PT ;  /* 0x00000007ab297c10 */ /* 0x000fc600097fe4ff */
[----:B------:R1:W2:Y:S04]  /*53d0*/  LDG.E.U8 R84, desc[UR22][R42.64] ;  /* 0x000000162a547981 */ /* 0x0002a8000c1e1100 */
[----:B------:R1:W2:Y:S01]  /*53e0*/  LDG.E.U8 R85, desc[UR22][R40.64] ;  /* 0x0000001628557981 */ /* 0x0002a2000c1e1100 */
[----:B0-----:R-:W-:-:S03]  /*53f0*/  IADD3 R38, P3, R172, UR4, RZ ;  /* 0x00000004ac267c10 */ /* 0x001fc6000ff7e0ff */
[----:B------:R-:W2:Y:S01]  /*5400*/  LDL R172, [R1+0x120] ;  /* 0x0001200001ac7983 */ /* 0x000ea20000100800 */
[----:B------:R-:W-:Y:S02]  /*5410*/  IADD3.X R39, R169, UR7, RZ, P3, !PT ;  /* 0x00000007a9277c10 */ /* 0x000fe40009ffe4ff */
[----:B-1----:R-:W-:Y:S01]  /*5420*/  IADD3 R42, P2, R170, UR4, RZ ;  /* 0x00000004aa2a7c10 */ /* 0x002fe2000ff5e0ff */
[----:B------:R-:W2:Y:S01]  /*5430*/  LDL R171, [R1+0x134] ;  /* 0x0001340001ab7983 */ /* 0x000ea20000100800 */
[----:B------:R-:W-:Y:S02]  /*5440*/  IADD3 R40, P3, R168, UR4, RZ ;  /* 0x00000004a8287c10 */ /* 0x000fe4000ff7e0ff */
[----:B------:R-:W-:Y:S01]  /*5450*/  IADD3.X R43, R167, UR7, RZ, P2, !PT ;  /* 0x00000007a72b7c10 */ /* 0x000fe200097fe4ff */
[----:B------:R0:W2:Y:S01]  /*5460*/  LDG.E.U8 R86, desc[UR22][R38.64] ;  /* 0x0000001626567981 */ /* 0x0000a2000c1e1100 */
[----:B------:R-:W-:Y:S02]  /*5470*/  IADD3.X R41, R165, UR7, RZ, P3, !PT ;  /* 0x00000007a5297c10 */ /* 0x000fe40009ffe4ff */
[----:B------:R-:W-:Y:S01]  /*5480*/  IADD3 R44, P3, R164, UR4, RZ ;  /* 0x00000004a42c7c10 */ /* 0x000fe2000ff7e0ff */
[----:B------:R-:W2:Y:S04]  /*5490*/  LDG.E.U8 R87, desc[UR22][R42.64] ;  /* 0x000000162a577981 */ /* 0x000ea8000c1e1100 */
[----:B------:R-:W2:Y:S01]  /*54a0*/  LDL R165, [R1+0x128] ;  /* 0x0001280001a57983 */ /* 0x000ea20000100800 */
[----:B0-----:R-:W-:-:S03]  /*54b0*/  IADD3 R38, P2, R166, UR4, RZ ;  /* 0x00000004a6267c10 */ /* 0x001fc6000ff5e0ff */
        /* <DEDUP_REMOVED lines=8> */
[----:B----4-:R-:W-:-:S02]  /*5540*/  IADD3.X R45, R153, UR7, RZ, P3, !PT ;  /* 0x00000007992d7c10 */ /* 0x010fc40009ffe4ff */
[----:B---3--:R-:W-:Y:S02]  /*5550*/  IADD3.X R39, R152, UR7, RZ, P2, !PT ;  /* 0x0000000798277c10 */ /* 0x008fe400097fe4ff */
[----:B------:R-:W3:Y:S04]  /*5560*/  LDG.E.U8 R152, desc[UR22][R40.64] ;  /* 0x0000001628987981 */ /* 0x000ee8000c1e1100 */
[----:B------:R0:W4:Y:S02]  /*5570*/  LDG.E.U8 R153, desc[UR22][R38.64] ;  /* 0x0000001626997981 */ /* 0x000124000c1e1100 */
[----:B0-----:R-:W-:Y:S02]  /*5580*/  IADD3 R38, P4, R161, UR4, RZ ;  /* 0x00000004a1267c10 */ /* 0x001fe4000ff9e0ff */
[----:B------:R-:W-:Y:S01]  /*5590*/  IADD3 R42, P2, R163, UR4, RZ ;  /* 0x00000004a32a7c10 */ /* 0x000fe2000ff5e0ff */
[----:B------:R-:W4:Y:S01]  /*55a0*/  LDL R161, [R1+0x150] ;  /* 0x0001500001a17983 */ /* 0x000f220000100800 */
[----:B-----5:R-:W-:-:S03]  /*55b0*/  IADD3.X R39, R157, UR7, RZ, P4, !PT ;  /* 0x000000079d277c10 */ /* 0x020fc6000a7fe4ff */
[----:B------:R-:W5:Y:S01]  /*55c0*/  LDL R157, [R1+0x124] ;  /* 0x00012400019d7983 */ /* 0x000f620000100800 */
[----:B--2---:R-:W-:Y:S02]  /*55d0*/  IADD3.X R43, R154, UR7, RZ, P2, !PT ;  /* 0x000000079a2b7c10 */ /* 0x004fe400097fe4ff */
[----:B------:R-:W-:Y:S01]  /*55e0*/  IADD3 R40, P3, R162, UR4, RZ ;  /* 0x00000004a2287c10 */ /* 0x000fe2000ff7e0ff */
[----:B------:R0:W2:Y:S03]  /*55f0*/  LDG.E.U8 R154, desc[UR22][R44.64] ;  /* 0x000000162c9a7981 */ /* 0x0000a6000c1e1100 */
[----:B------:R-:W-:Y:S01]  /*5600*/  IADD3.X R41, R158, UR7, RZ, P3, !PT ;  /* 0x000000079e297c10 */ /* 0x000fe20009ffe4ff */
[----:B------:R-:W2:Y:S04]  /*5610*/  LDG.E.U8 R42, desc[UR22][R42.64] ;  /* 0x000000162a2a7981 */ /* 0x000ea8000c1e1100 */
[----:B------:R-:W2:Y:S01]  /*5620*/  LDG.E.U8 R40, desc[UR22][R40.64] ;  /* 0x0000001628287981 */ /* 0x000ea2000c1e1100 */
[----:B0-----:R-:W-:-:S03]  /*5630*/  IADD3 R44, P2, R159, UR4, RZ ;  /* 0x000000049f2c7c10 */ /* 0x001fc6000ff5e0ff */
[----:B------:R-:W2:Y:S01]  /*5640*/  LDG.E.U8 R38, desc[UR22][R38.64] ;  /* 0x0000001626267981 */ /* 0x000ea2000c1e1100 */
[----:B------:R-:W-:-:S05]  /*5650*/  IADD3.X R45, R156, UR7, RZ, P2, !PT ;  /* 0x000000079c2d7c10 */ /* 0x000fca00097fe4ff */
[----:B------:R-:W2:Y:S01]  /*5660*/  LDG.E.U8 R44, desc[UR22][R44.64] ;  /* 0x000000162c2c7981 */ /* 0x000ea2000c1e1100 */
[----:B------:R-:W0:Y:S02]  /*5670*/  S2R R156, SR_TID.X ;  /* 0x00000000009c7919 */ /* 0x000e240000002100 */
[----:B0-----:R-:W-:Y:S01]  /*5680*/  LOP3.LUT R175, R175, 0x7f, R156, 0x78, !PT ;  /* 0x0000007fafaf7812 */ /* 0x001fe200078e789c */
[----:B------:R-:W-:Y:S06]  /*5690*/  BAR.SYNC.DEFER_BLOCKING 0x0 ;  /* 0x0000000000007b1d */ /* 0x000fec0000010000 */
[----:B------:R-:W2:Y:S01]  /*56a0*/  LDL R156, [R1+0x12c] ;  /* 0x00012c00019c7983 */ /* 0x000ea20000100800 */
[----:B------:R-:W-:-:S02]  /*56b0*/  LOP3.LUT R162, R175, 0x20, RZ, 0x3c, !PT ;  /* 0x00000020afa27812 */ /* 0x000fc400078e3cff */
[C---:B------:R-:W-:Y:S02]  /*56c0*/  LOP3.LUT R179, R175.reuse, 0x40, RZ, 0x3c, !PT ;  /* 0x00000040afb37812 */ /* 0x040fe400078e3cff */
[----:B------:R-:W-:Y:S02]  /*56d0*/  LOP3.LUT R163, R175, 0x60, RZ, 0x3c, !PT ;  /* 0x00000060afa37812 */ /* 0x000fe400078e3cff */
[----:B-----5:R-:W-:-:S04]  /*56e0*/  IADD3 R158, P2, R157, UR5, RZ ;  /* 0x000000059d9e7c10 */ /* 0x020fc8000ff5e0ff */
[----:B------:R-:W-:Y:S02]  /*56f0*/  IADD3.X R159, R172, UR31, RZ, P2, !PT ;  /* 0x0000001fac9f7c10 */ /* 0x000fe400097fe4ff */
[----:B------:R-:W5:Y:S04]  /*5700*/  LDL R172, [R1+0x16c] ;  /* 0x00016c0001ac7983 */ /* 0x000f680000100800 */
[----:B------:R-:W-:Y:S04]  /*5710*/  STS.U8 [R175+UR21+0x4000], R35 ;  /* 0x00400023af007988 */ /* 0x000fe80008000015 */
        /* <DEDUP_REMOVED lines=46> */
[----:B---3--:R0:W-:Y:S04]  /*5a00*/  STS.U8 [R179+UR21+0x7e00], R152 ;  /* 0x007e0098b3007988 */ /* 0x0081e80008000015 */
        /* <DEDUP_REMOVED lines=10> */
[----:B----4-:R1:W-:Y:S04]  /*5ab0*/  STS.U8 [R163+UR21+0x6b00], R153 ;  /* 0x006b0099a3007988 */ /* 0x0103e80008000015 */
[----:B--2---:R2:W-:Y:S04]  /*5ac0*/  STS.U8 [R163+UR21+0x6f00], R154 ;  /* 0x006f009aa3007988 */ /* 0x0045e80008000015 */
[----:B------:R-:W-:Y:S04]  /*5ad0*/  STS.U8 [R163+UR21+0x7300], R42 ;  /* 0x0073002aa3007988 */ /* 0x000fe80008000015 */
[----:B------:R-:W-:Y:S04]  /*5ae0*/  STS.U8 [R163+UR21+0x7700], R40 ;  /* 0x00770028a3007988 */ /* 0x000fe80008000015 */
[----:B------:R-:W-:Y:S04]  /*5af0*/  STS.U8 [R163+UR21+0x7b00], R38 ;  /* 0x007b0026a3007988 */ /* 0x000fe80008000015 */
[----:B------:R3:W-:Y:S01]  /*5b00*/  STS.U8 [R163+UR21+0x7f00], R44 ;  /* 0x007f002ca3007988 */ /* 0x0007e20008000015 */
[----:B------:R4:W-:Y:S06]  /*5b10*/  MEMBAR.ALL.CTA ;  /* 0x0000000000007992 */ /* 0x0009ec0000008000 */
[----:B----4-:R-:W4:Y:S02]  /*5b20*/  FENCE.VIEW.ASYNC.S ;  /* 0x00000000000073c6 */ /* 0x010f240000000000 */
[----:B----4-:R-:W-:Y:S01]  /*5b30*/  BAR.SYNC.DEFER_BLOCKING 0x0 ;  /* 0x0000000000007b1d */ /* 0x010fe20000010000 */
[----:B------:R-:W-:-:S02]  /*5b40*/  IADD3 R156, P3, R156, UR5, RZ ;  /* 0x000000059c9c7c10 */ /* 0x000fc4000ff7e0ff */
[----:B0-----:R-:W-:Y:S02]  /*5b50*/  IADD3 R152, P2, R171, UR5, RZ ;  /* 0x00000005ab987c10 */ /* 0x001fe4000ff5e0ff */
[----:B------:R-:W-:Y:S02]  /*5b60*/  IADD3.X R157, R165, UR31, RZ, P3, !PT ;  /* 0x0000001fa59d7c10 */ /* 0x000fe40009ffe4ff */
[----:B------:R-:W-:Y:S01]  /*5b70*/  IADD3 R164, P3, R164, UR5, RZ ;  /* 0x00000005a4a47c10 */ /* 0x000fe2000ff7e0ff */
[----:B------:R-:W4:Y:S01]  /*5b80*/  LDL R171, [R1+0x168] ;  /* 0x0001680001ab7983 */ /* 0x000f220000100800 */
[----:B-1----:R-:W-:Y:S02]  /*5b90*/  IADD3.X R153, R167, UR31, RZ, P2, !PT ;  /* 0x0000001fa7997c10 */ /* 0x002fe400097fe4ff */
[----:B------:R-:W-:Y:S02]  /*5ba0*/  IADD3 R166, P2, R166, UR5, RZ ;  /* 0x00000005a6a67c10 */ /* 0x000fe4000ff5e0ff */
[----:B------:R-:W-:-:S02]  /*5bb0*/  IADD3.X R165, R170, UR31, RZ, P3, !PT ;  /* 0x0000001faaa57c10 */ /* 0x000fc40009ffe4ff */
[----:B------:R-:W3:Y:S01]  /*5bc0*/  LDL R170, [R1+0x17c] ;  /* 0x00017c0001aa7983 */ /* 0x000ee20000100800 */
[----:B------:R-:W-:-:S03]  /*5bd0*/  IADD3.X R167, R178, UR31, RZ, P2, !PT ;  /* 0x0000001fb2a77c10 */ /* 0x000fc600097fe4ff */
[----:B------:R0:W3:Y:S04]  /*5be0*/  LDG.E.U8 R0, desc[UR22][R152.64] ;  /* 0x0000001698007981 */ /* 0x0000e8000c1e1100 */
[----:B------:R1:W3:Y:S04]  /*5bf0*/  LDG.E.U8 R177, desc[UR22][R156.64] ;  /* 0x000000169cb17981 */ /* 0x0002e8000c1e1100 */
[----:B--2---:R2:W3:Y:S01]  /*5c00*/  LDG.E.U8 R154, desc[UR22][R158.64] ;  /* 0x000000169e9a7981 */ /* 0x0044e2000c1e1100 */
[----:B0-----:R-:W-:-:S03]  /*5c10*/  IADD3 R152, P2, R174, UR5, RZ ;  /* 0x00000005ae987c10 */ /* 0x001fc6000ff5e0ff */
[----:B------:R-:W3:Y:S01]  /*5c20*/  LDL R174, [R1+0x178] ;  /* 0x0001780001ae7983 */ /* 0x000ee20000100800 */
[----:B-1----:R-:W-:-:S03]  /*5c30*/  IADD3 R156, P3, R180, UR5, RZ ;  /* 0x00000005b49c7c10 */ /* 0x002fc6000ff7e0ff */
[----:B------:R-:W3:Y:S01]  /*5c40*/  LDL R180, [R1+0x170] ;  /* 0x0001700001b47983 */ /* 0x000ee20000100800 */
[----:B------:R-:W-:Y:S02]  /*5c50*/  IADD3.X R153, R161, UR31, RZ, P2, !PT ;  /* 0x0000001fa1997c10 */ /* 0x000fe400097fe4ff */
[----:B------:R-:W-:Y:S01]  /*5c60*/  IADD3.X R157, R173, UR31, RZ, P3, !PT ;  /* 0x0000001fad9d7c10 */ /* 0x000fe20009ffe4ff */
[----:B------:R-:W3:Y:S01]  /*5c70*/  LDL R161, [R1+0x180] ;  /* 0x0001800001a17983 */ /* 0x000ee20000100800 */
[----:B--2---:R-:W-:-:S03]  /*5c80*/  IADD3 R158, P3, R169, UR5, RZ ;  /* 0x00000005a99e7c10 */ /* 0x004fc6000ff7e0ff */
[----:B------:R-:W2:Y:S01]  /*5c90*/  LDL R173, [R1+0x18c] ;  /* 0x00018c0001ad7983 */ /* 0x000ea20000100800 */
[----:B------:R-:W-:-:S03]  /*5ca0*/  IADD3.X R159, R182, UR31, RZ, P3, !PT ;  /* 0x0000001fb69f7c10 */ /* 0x000fc60009ffe4ff */
[----:B------:R-:W2:Y:S01]  /*5cb0*/  LDG.E.U8 R178, desc[UR22][R156.64] ;  /* 0x000000169cb27981 */ /* 0x000ea2000c1e1100 */
[----:B------:R-:W-:-:S03]  /*5cc0*/  IADD3 R168, P2, R168, UR5, RZ ;  /* 0x00000005a8a87c10 */ /* 0x000fc6000ff5e0ff */
[----:B------:R-:W2:Y:S04]  /*5cd0*/  LDL R182, [R1+0x190] ;  /* 0x0001900001b67983 */ /* 0x000ea80000100800 */
[----:B------:R-:W2:Y:S04]  /*5ce0*/  LDG.E.U8 R164, desc[UR22][R164.64] ;  /* 0x00000016a4a47981 */ /* 0x000ea8000c1e1100 */
[----:B------:R5:W2:Y:S01]  /*5cf0*/  LDG.E.U8 R157, desc[UR22][R152.64] ;  /* 0x00000016989d7981 */ /* 0x000aa2000c1e1100 */
[----:B------:R-:W-:-:S03]  /*5d00*/  IADD3.X R169, R181, UR31, RZ, P2, !PT ;  /* 0x0000001fb5a97c10 */ /* 0x000fc600097fe4ff */
[----:B------:R0:W2:Y:S04]  /*5d10*/  LDG.E.U8 R181, desc[UR22][R158.64] ;  /* 0x000000169eb57981 */ /* 0x0000a8000c1e1100 */
[----:B------:R-:W2:Y:S01]  /*5d20*/  LDL R156, [R1+0x1b4] ;  /* 0x0001b400019c7983 */ /* 0x000ea20000100800 */
[----:B-----5:R-:W-:-:S03]  /*5d30*/  IADD3 R152, P3, R172, UR5, RZ ;  /* 0x00000005ac987c10 */ /* 0x020fc6000ff7e0ff */
[----:B------:R-:W5:Y:S01]  /*5d40*/  LDL R172, [R1+0x194] ;  /* 0x0001940001ac7983 */ /* 0x000f620000100800 */
[----:B0-----:R-:W-:-:S03]  /*5d50*/  IADD3 R158, P2, R176, UR5, RZ ;  /* 0x00000005b09e7c10 */ /* 0x001fc6000ff5e0ff */
[----:B------:R-:W5:Y:S04]  /*5d60*/  LDL R176, [R1+0x1a0] ;  /* 0x0001a00001b07983 */ /* 0x000f680000100800 */
[----:B------:R-:W5:Y:S04]  /*5d70*/  LDL R165, [R1+0x1a8] ;  /* 0x0001a80001a57983 */ /* 0x000f680000100800 */
[----:B------:R-:W5:Y:S04]  /*5d80*/  LDG.E.U8 R166, desc[UR22][R166.64] ;  /* 0x00000016a6a67981 */ /* 0x000f68000c1e1100 */
[----:B------:R2:W5:Y:S01]  /*5d90*/  LDG.E.U8 R167, desc[UR22][R168.64] ;  /* 0x00000016a8a77981 */ /* 0x000562000c1e1100 */
[----:B----4-:R-:W-:-:S02]  /*5da0*/  IADD3.X R153, R171, UR31, RZ, P3, !PT ;  /* 0x0000001fab997c10 */ /* 0x010fc40009ffe4ff */
[----:B---3--:R-:W-:-:S04]  /*5db0*/  IADD3 R170, P3, R170, UR5, RZ ;  /* 0x00000005aaaa7c10 */ /* 0x008fc8000ff7e0ff */
[----:B------:R-:W-:Y:S02]  /*5dc0*/  IADD3.X R171, R174, UR31, RZ, P3, !PT ;  /* 0x0000001faeab7c10 */ /* 0x000fe40009ffe4ff */
[----:B------:R-:W3:Y:S01]  /*5dd0*/  LDL R174, [R1+0x1b0] ;  /* 0x0001b00001ae7983 */ /* 0x000ee20000100800 */
[----:B------:R-:W-:-:S03]  /*5de0*/  IADD3.X R159, R180, UR31, RZ, P2, !PT ;  /* 0x0000001fb49f7c10 */ /* 0x000fc600097fe4ff */
[----:B------:R0:W4:Y:S04]  /*5df0*/  LDG.E.U8 R180, desc[UR22][R152.64] ;  /* 0x0000001698b47981 */ /* 0x000128000c1e1100 */
[----:B------:R-:W4:Y:S01]  /*5e00*/  LDG.E.U8 R158, desc[UR22][R158.64] ;  /* 0x000000169e9e7981 */ /* 0x000f22000c1e1100 */
[----:B--2---:R-:W-:Y:S02]  /*5e10*/  IADD3 R168, P3, R173, UR5, RZ ;  /* 0x00000005ada87c10 */ /* 0x004fe4000ff7e0ff */
[----:B0-----:R-:W-:Y:S02]  /*5e20*/  IADD3 R152, P2, R183, UR5, RZ ;  /* 0x00000005b7987c10 */ /* 0x001fe4000ff5e0ff */
[----:B------:R0:W2:Y:S01]  /*5e30*/  LDG.E.U8 R183, desc[UR22][R170.64] ;  /* 0x00000016aab77981 */ /* 0x0000a2000c1e1100 */
[----:B------:R-:W-:-:S02]  /*5e40*/  IADD3.X R169, R190, UR31, RZ, P3, !PT ;  /* 0x0000001fbea97c10 */ /* 0x000fc40009ffe4ff */
[----:B------:R-:W-:Y:S01]  /*5e50*/  IADD3.X R153, R161, UR31, RZ, P2, !PT ;  /* 0x0000001fa1997c10 */ /* 0x000fe200097fe4ff */
[----:B------:R-:W4:Y:S04]  /*5e60*/  LDL R190, [R1+0x1d0] ;  /* 0x0001d00001be7983 */ /* 0x000f280000100800 */
[----:B------:R-:W2:Y:S01]  /*5e70*/  LDL R161, [R1+0x1c0] ;  /* 0x0001c00001a17983 */ /* 0x000ea20000100800 */
[----:B0-----:R-:W-:-:S03]  /*5e80*/  IADD3 R170, P3, R189, UR5, RZ ;  /* 0x00000005bdaa7c10 */ /* 0x001fc6000ff7e0ff */
[----:B------:R-:W4:Y:S01]  /*5e90*/  LDL R189, [R1+0x1d4] ;  /* 0x0001d40001bd7983 */ /* 0x000f220000100800 */
[----:B-----5:R-:W-:-:S03]  /*5ea0*/  IADD3 R172, P2, R172, UR5, RZ ;  /* 0x00000005acac7c10 */ /* 0x020fc6000ff5e0ff */
[----:B------:R-:W5:Y:S01]  /*5eb0*/  LDG.E.U8 R152, desc[UR22][R152.64] ;  /* 0x0000001698987981 */ /* 0x000f62000c1e1100 */
[----:B------:R-:W-:-:S03]  /*5ec0*/  IADD3.X R173, R182, UR31, RZ, P2, !PT ;  /* 0x0000001fb6ad7c10 */ /* 0x000fc600097fe4ff */
[----:B------:R0:W5:Y:S04]  /*5ed0*/  LDG.E.U8 R182, desc[UR22][R168.64] ;  /* 0x00000016a8b67981 */ /* 0x000168000c1e1100 */
[----:B------:R1:W5:Y:S01]  /*5ee0*/  LDG.E.U8 R159, desc[UR22][R172.64] ;  /* 0x00000016ac9f7981 */ /* 0x000362000c1e1100 */
[----:B0-----:R-:W-:-:S03]  /*5ef0*/  IADD3 R168, P2, R188, UR5, RZ ;  /* 0x00000005bca87c10 */ /* 0x001fc6000ff5e0ff */
[----:B------:R-:W2:Y:S01]  /*5f00*/  LDL R188, [R1+0x1dc] ;  /* 0x0001dc0001bc7983 */ /* 0x000ea20000100800 */
[----:B------:R-:W-:Y:S02]  /*5f10*/  IADD3.X R169, R176, UR31, RZ, P2, !PT ;  /* 0x0000001fb0a97c10 */ /* 0x000fe400097fe4ff */
[----:B-1----:R-:W-:Y:S02]  /*5f20*/  IADD3 R172, P2, R156, UR5, RZ ;  /* 0x000000059cac7c10 */ /* 0x002fe4000ff5e0ff */
[----:B------:R-:W5:Y:S01]  /*5f30*/  LDL R156, [R1+0x1d8] ;  /* 0x0001d800019c7983 */ /* 0x000f620000100800 */
[----:B------:R-:W-:Y:S02]  /*5f40*/  IADD3.X R171, R185, UR31, RZ, P3, !PT ;  /* 0x0000001fb9ab7c10 */ /* 0x000fe40009ffe4ff */
[----:B------:R-:W-:-:S03]  /*5f50*/  IADD3 R184, P3, R184, UR5, RZ ;  /* 0x00000005b8b87c10 */ /* 0x000fc6000ff7e0ff */
[----:B------:R0:W5:Y:S01]  /*5f60*/  LDG.E.U8 R176, desc[UR22][R170.64] ;  /* 0x00000016aab07981 */ /* 0x000162000c1e1100 */
[----:B------:R-:W-:-:S03]  /*5f70*/  IADD3.X R185, R165, UR31, RZ, P3, !PT ;  /* 0x0000001fa5b97c10 */ /* 0x000fc60009ffe4ff */
[----:B------:R1:W5:Y:S04]  /*5f80*/  LDG.E.U8 R165, desc[UR22][R168.64] ;  /* 0x00000016a8a57981 */ /* 0x000368000c1e1100 */
[----:B------:R-:W5:Y:S01]  /*5f90*/  LDG.E.U8 R184, desc[UR22][R184.64] ;  /* 0x00000016b8b87981 */ /* 0x000f62000c1e1100 */
[----:B0-----:R-:W-:-:S03]  /*5fa0*/  IADD3 R170, P3, R194, UR5, RZ ;  /* 0x00000005c2aa7c10 */ /* 0x001fc6000ff7e0ff */
[----:B------:R-:W5:Y:S01]  /*5fb0*/  LDL R194, [R1+0x200] ;  /* 0x0002000001c27983 */ /* 0x000f620000100800 */
[----:B-1----:R-:W-:Y:S02]  /*5fc0*/  IADD3 R168, P4, R187, UR5, RZ ;  /* 0x00000005bba87c10 */ /* 0x002fe4000ff9e0ff */
[----:B------:R-:W-:Y:S02]  /*5fd0*/  IADD3.X R171, R193, UR31, RZ, P3, !PT ;  /* 0x0000001fc1ab7c10 */ /* 0x000fe40009ffe4ff */
[----:B------:R-:W5:Y:S04]  /*5fe0*/  LDL R193, [R1+0x260] ;  /* 0x0002600001c17983 */ /* 0x000f680000100800 */
[----:B------:R4:W5:Y:S01]  /*5ff0*/  LDG.E.U8 R153, desc[UR22][R170.64] ;  /* 0x00000016aa997981 */ /* 0x000962000c1e1100 */
[----:B---3--:R-:W-:-:S03]  /*6000*/  IADD3.X R173, R174, UR31, RZ, P2, !PT ;  /* 0x0000001faead7c10 */ /* 0x008fc600097fe4ff */
[----:B------:R-:W3:Y:S01]  /*6010*/  LDL R174, [R1+0x1e0] ;  /* 0x0001e00001ae7983 */ /* 0x000ee20000100800 */
[----:B------:R-:W-:-:S04]  /*6020*/  IADD3 R186, P2, R186, UR5, RZ ;  /* 0x00000005baba7c10 */ /* 0x000fc8000ff5e0ff */
[----:B------:R-:W-:Y:S02]  /*6030*/  IADD3.X R187, R191, UR31, RZ, P2, !PT ;  /* 0x0000001fbfbb7c10 */ /* 0x000fe400097fe4ff */
[----:B------:R-:W3:Y:S04]  /*6040*/  LDL R191, [R1+0x220] ;  /* 0x0002200001bf7983 */ /* 0x000ee80000100800 */
[----:B------:R-:W3:Y:S04]  /*6050*/  LDG.E.U8 R186, desc[UR22][R186.64] ;  /* 0x00000016baba7981 */ /* 0x000ee8000c1e1100 */
[----:B------:R-:W3:Y:S01]  /*6060*/  LDL R187, [R1+0x2c0] ;  /* 0x0002c00001bb7983 */ /* 0x000ee20000100800 */
[----:B----4-:R-:W-:-:S04]  /*6070*/  IADD3 R170, P2, R189, UR5, RZ ;  /* 0x00000005bdaa7c10 */ /* 0x010fc8000ff5e0ff */
[----:B------:R-:W-:Y:S02]  /*6080*/  IADD3.X R171, R190, UR31, RZ, P2, !PT ;  /* 0x0000001fbeab7c10 */ /* 0x000fe400097fe4ff */
[----:B------:R-:W4:Y:S01]  /*6090*/  LDL R190, [R1+0x264] ;  /* 0x0002640001be7983 */ /* 0x000f220000100800 */
[----:B--2---:R-:W-:-:S04]  /*60a0*/  IADD3 R188, P3, R188, UR5, RZ ;  /* 0x00000005bcbc7c10 */ /* 0x004fc8000ff7e0ff */
[----:B-----5:R-:W-:Y:S02]  /*60b0*/  IADD3.X R189, R156, UR31, RZ, P3, !PT ;  /* 0x0000001f9cbd7c10 */ /* 0x020fe40009ffe4ff */
[----:B------:R0:W2:Y:S01]  /*60c0*/  LDG.E.U8 R156, desc[UR22][R170.64] ;  /* 0x00000016aa9c7981 */ /* 0x0000a2000c1e1100 */
[----:B------:R-:W-:-:S03]  /*60d0*/  IADD3.X R169, R161, UR31, RZ, P4, !PT ;  /* 0x0000001fa1a97c10 */ /* 0x000fc6000a7fe4ff */
[----:B------:R1:W5:Y:S04]  /*60e0*/  LDG.E.U8 R161, desc[UR22][R172.64] ;  /* 0x00000016aca17981 */ /* 0x000368000c1e1100 */
[----:B------:R3:W2:Y:S01]  /*60f0*/  LDG.E.U8 R185, desc[UR22][R188.64] ;  /* 0x00000016bcb97981 */ /* 0x0006a2000c1e1100 */
[----:B0-----:R-:W-:-:S03]  /*6100*/  IADD3 R170, P3, R202, UR5, RZ ;  /* 0x00000005caaa7c10 */ /* 0x001fc6000ff7e0ff */
[----:B------:R-:W5:Y:S01]  /*6110*/  LDL R202, [R1+0x2c4] ;  /* 0x0002c40001ca7983 */ /* 0x000f620000100800 */
[----:B-1----:R-:W-:-:S03]  /*6120*/  IADD3 R172, P2, R192, UR5, RZ ;  /* 0x00000005c0ac7c10 */ /* 0x002fc6000ff5e0ff */
[----:B------:R-:W2:Y:S01]  /*6130*/  LDL R192, [R1+0x2a4] ;  /* 0x0002a40001c07983 */ /* 0x000ea20000100800 */
[----:B------:R-:W-:-:S03]  /*6140*/  IADD3.X R171, R194, UR31, RZ, P3, !PT ;  /* 0x0000001fc2ab7c10 */ /* 0x000fc60009ffe4ff */
[----:B------:R-:W2:Y:S04]  /*6150*/  LDL R194, [R1+0x2e0] ;  /* 0x0002e00001c27983 */ /* 0x000ea80000100800 */
[----:B------:R-:W2:Y:S04]  /*6160*/  LDG.E.U8 R168, desc[UR22][R168.64] ;  /* 0x00000016a8a87981 */ /* 0x000ea8000c1e1100 */
[----:B------:R-:W2:Y:S01]  /*6170*/  LDG.E.U8 R171, desc[UR22][R170.64] ;  /* 0x00000016aaab7981 */ /* 0x000ea2000c1e1100 */
[----:B---3--:R-:W-:-:S03]  /*6180*/  IADD3.X R173, R174, UR31, RZ, P2, !PT ;  /* 0x0000001faead7c10 */ /* 0x008fc600097fe4ff */
[----:B------:R-:W3:Y:S01]  /*6190*/  LDL R174, [R1+0x2a0] ;  /* 0x0002a00001ae7983 */ /* 0x000ee20000100800 */
[----:B------:R-:W-:-:S03]  /*61a0*/  IADD3 R188, P2, R206, UR5, RZ ;  /* 0x00000005cebc7c10 */ /* 0x000fc6000ff5e0ff */
[----:B------:R-:W3:Y:S01]  /*61b0*/  LDL R206, [R1+0x304] ;  /* 0x0003040001ce7983 */ /* 0x000ee20000100800 */
[----:B------:R-:W-:-:S03]  /*61c0*/  IADD3.X R189, R191, UR31, RZ, P2, !PT ;  /* 0x0000001fbfbd7c10 */ /* 0x000fc600097fe4ff */
[----:B------:R0:W3:Y:S04]  /*61d0*/  LDG.E.U8 R169, desc[UR22][R172.64] ;  /* 0x00000016aca97981 */ /* 0x0000e8000c1e1100 */
[----:B------:R1:W3:Y:S01]  /*61e0*/  LDG.E.U8 R170, desc[UR22][R188.64] ;  /* 0x00000016bcaa7981 */ /* 0x0002e2000c1e1100 */
[----:B0-----:R-:W-:-:S03]  /*61f0*/  IADD3 R172, P3, R196, UR5, RZ ;  /* 0x00000005c4ac7c10 */ /* 0x001fc6000ff7e0ff */
[----:B------:R-:W3:Y:S01]  /*6200*/  LDL R196, [R1+0x300] ;  /* 0x0003000001c47983 */ /* 0x000ee20000100800 */
[----:B------:R-:W-:Y:S02]  /*6210*/  IADD3.X R173, R200, UR31, RZ, P3, !PT ;  /* 0x0000001fc8ad7c10 */ /* 0x000fe40009ffe4ff */
[----:B-1----:R-:W-:Y:S01]  /*6220*/  IADD3 R188, P3, R198, UR5, RZ ;  /* 0x00000005c6bc7c10 */ /* 0x002fe2000ff7e0ff */
[----:B------:R-:W3:Y:S04]  /*6230*/  LDL R200, [R1+0x1f0] ;  /* 0x0001f00001c87983 */ /* 0x000ee80000100800 */
[----:B------:R-:W3:Y:S01]  /*6240*/  LDL R198, [R1+0x1e8] ;  /* 0x0001e80001c67983 */ /* 0x000ee20000100800 */
[----:B----4-:R-:W-:-:S03]  /*6250*/  IADD3 R190, P2, R190, UR5, RZ ;  /* 0x00000005bebe7c10 */ /* 0x010fc6000ff5e0ff */
[----:B------:R-:W4:Y:S01]  /*6260*/  LDG.E.U8 R172, desc[UR22][R172.64] ;  /* 0x00000016acac7981 */ /* 0x000f22000c1e1100 */
[----:B------:R-:W-:Y:S02]  /*6270*/  IADD3.X R191, R193, UR31, RZ, P2, !PT ;  /* 0x0000001fc1bf7c10 */ /* 0x000fe400097fe4ff */
[----:B------:R-:W-:Y:S02]  /*6280*/  IADD3.X R189, R214, UR31, RZ, P3, !PT ;  /* 0x0000001fd6bd7c10 */ /* 0x000fe40009ffe4ff */
[----:B------:R-:W4:Y:S04]  /*6290*/  LDL R214, [R1+0x214] ;  /* 0x0002140001d67983 */ /* 0x000f280000100800 */
[----:B------:R5:W4:Y:S02]  /*62a0*/  LDG.E.U8 R173, desc[UR22][R190.64] ;  /* 0x00000016bead7981 */ /* 0x000b24000c1e1100 */
[----:B-----5:R-:W-:-:S02]  /*62b0*/  IADD3 R190, P3, R202, UR5, RZ ;  /* 0x00000005cabe7c10 */ /* 0x020fc4000ff7e0ff */
[----:B------:R-:W5:Y:S01]  /*62c0*/  LDL R202, [R1+0x1f8] ;  /* 0x0001f80001ca7983 */ /* 0x000f620000100800 */
[----:B--2---:R-:W-:Y:S02]  /*62d0*/  IADD3 R192, P2, R192, UR5, RZ ;  /* 0x00000005c0c07c10 */ /* 0x004fe4000ff5e0ff */
[----:B------:R-:W-:Y:S02]  /*62e0*/  IADD3.X R191, R187, UR31, RZ, P3, !PT ;  /* 0x0000001fbbbf7c10 */ /* 0x000fe40009ffe4ff */
[----:B---3--:R-:W-:Y:S02]  /*62f0*/  IADD3.X R193, R174, UR31, RZ, P2, !PT ;  /* 0x0000001faec17c10 */ /* 0x008fe400097fe4ff */
[----:B------:R0:W2:Y:S04]  /*6300*/  LDG.E.U8 R174, desc[UR22][R188.64] ;  /* 0x00000016bcae7981 */ /* 0x0000a8000c1e1100 */
[----:B------:R1:W3:Y:S01]  /*6310*/  LDG.E.U8 R187, desc[UR22][R192.64] ;  /* 0x00000016c0bb7981 */ /* 0x0002e2000c1e1100 */
[----:B0-----:R-:W-:-:S03]  /*6320*/  IADD3 R188, P2, R216, UR5, RZ ;  /* 0x00000005d8bc7c10 */ /* 0x001fc6000ff5e0ff */
[----:B------:R-:W2:Y:S01]  /*6330*/  LDL R216, [R1+0x210] ;  /* 0x0002100001d87983 */ /* 0x000ea20000100800 */
[----:B-1----:R-:W-:Y:S02]  /*6340*/  IADD3 R192, P3, R206, UR5, RZ ;  /* 0x00000005cec07c10 */ /* 0x002fe4000ff7e0ff */
[----:B------:R-:W-:Y:S01]  /*6350*/  IADD3.X R189, R194, UR31, RZ, P2, !PT ;  /* 0x0000001fc2bd7c10 */ /* 0x000fe200097fe4ff */
[----:B------:R-:W3:Y:S04]  /*6360*/  LDL R206, [R1+0x21c] ;  /* 0x00021c0001ce7983 */ /* 0x000ee80000100800 */
[----:B------:R0:W3:Y:S01]  /*6370*/  LDG.E.U8 R194, desc[UR22][R190.64] ;  /* 0x00000016bec27981 */ /* 0x0000e2000c1e1100 */
[----:B------:R-:W-:-:S03]  /*6380*/  IADD3.X R193, R196, UR31, RZ, P3, !PT ;  /* 0x0000001fc4c17c10 */ /* 0x000fc60009ffe4ff */
[----:B------:R-:W3:Y:S01]  /*6390*/  LDG.E.U8 R196, desc[UR22][R188.64] ;  /* 0x00000016bcc47981 */ /* 0x000ee2000c1e1100 */
[----:B0-----:R-:W-:-:S03]  /*63a0*/  IADD3 R190, P2, R218, UR5, RZ ;  /* 0x00000005dabe7c10 */ /* 0x001fc6000ff5e0ff */
[----:B------:R-:W3:Y:S01]  /*63b0*/  LDL R218, [R1+0x22c] ;  /* 0x00022c0001da7983 */ /* 0x000ee20000100800 */
[----:B------:R-:W-:-:S03]  /*63c0*/  IADD3.X R191, R198, UR31, RZ, P2, !PT ;  /* 0x0000001fc6bf7c10 */ /* 0x000fc600097fe4ff */
[----:B------:R0:W3:Y:S02]  /*63d0*/  LDG.E.U8 R198, desc[UR22][R192.64] ;  /* 0x00000016c0c67981 */ /* 0x0000e4000c1e1100 */
[----:B0-----:R-:W-:Y:S02]  /*63e0*/  IADD3 R192, P2, R210, UR5, RZ ;  /* 0x00000005d2c07c10 */ /* 0x001fe4000ff5e0ff */
[----:B------:R-:W3:Y:S01]  /*63f0*/  LDL R210, [R1+0x230] ;  /* 0x0002300001d27983 */ /* 0x000ee20000100800 */
[----:B------:R-:W-:-:S03]  /*6400*/  IADD3 R188, P3, R212, UR5, RZ ;  /* 0x00000005d4bc7c10 */ /* 0x000fc6000ff7e0ff */
[----:B------:R-:W3:Y:S01]  /*6410*/  LDL R212, [R1+0x238] ;  /* 0x0002380001d47983 */ /* 0x000ee20000100800 */
[----:B------:R-:W-:-:S03]  /*6420*/  IADD3.X R189, R200, UR31, RZ, P3, !PT ;  /* 0x0000001fc8bd7c10 */ /* 0x000fc60009ffe4ff */
[----:B------:R0:W3:Y:S02]  /*6430*/  LDG.E.U8 R200, desc[UR22][R190.64] ;  /* 0x00000016bec87981 */ /* 0x0000e4000c1e1100 */
[----:B0-----:R-:W-:Y:S02]  /*6440*/  IADD3 R190, P3, R226, UR5, RZ ;  /* 0x00000005e2be7c10 */ /* 0x001fe4000ff7e0ff */
[----:B------:R-:W3:Y:S01]  /*6450*/  LDL R226, [R1+0x25c] ;  /* 0x00025c0001e27983 */ /* 0x000ee20000100800 */
[----:B-----5:R-:W-:-:S03]  /*6460*/  IADD3.X R193, R202, UR31, RZ, P2, !PT ;  /* 0x0000001fcac17c10 */ /* 0x020fc600097fe4ff */
[----:B------:R4:W5:Y:S01]  /*6470*/  LDG.E.U8 R202, desc[UR22][R188.64] ;  /* 0x00000016bcca7981 */ /* 0x000962000c1e1100 */
[----:B------:R-:W-:-:S03]  /*6480*/  IADD3.X R191, R224, UR31, RZ, P3, !PT ;  /* 0x0000001fe0bf7c10 */ /* 0x000fc60009ffe4ff */
[----:B------:R-:W5:Y:S04]  /*6490*/  LDL R224, [R1+0x254] ;  /* 0x0002540001e07983 */ /* 0x000f680000100800 */
[----:B------:R-:W5:Y:S01]  /*64a0*/  LDG.E.U8 R192, desc[UR22][R192.64] ;  /* 0x00000016c0c07981 */ /* 0x000f62000c1e1100 */
[----:B----4-:R-:W-:-:S03]  /*64b0*/  IADD3 R188, P2, R214, UR5, RZ ;  /* 0x00000005d6bc7c10 */ /* 0x010fc6000ff5e0ff */
[----:B------:R-:W4:Y:S04]  /*64c0*/  LDL R214, [R1+0x248] ;  /* 0x0002480001d67983 */ /* 0x000f280000100800 */
[----:B------:R3:W5:Y:S01]  /*64d0*/  LDG.E.U8 R193, desc[UR22][R190.64] ;  /* 0x00000016bec17981 */ /* 0x000762000c1e1100 */
[----:B--2---:R-:W-:-:S03]  /*64e0*/  IADD3.X R189, R216, UR31, RZ, P2, !PT ;  /* 0x0000001fd8bd7c10 */ /* 0x004fc600097fe4ff */
[----:B------:R-:W2:Y:S01]  /*64f0*/  LDL R216, [R1+0x250] ;  /* 0x0002500001d87983 */ /* 0x000ea20000100800 */
[----:B---3--:R-:W-:-:S03]  /*6500*/  IADD3 R190, P2, R206, UR5, RZ ;  /* 0x00000005cebe7c10 */ /* 0x008fc6000ff5e0ff */
[----:B------:R0:W3:Y:S01]  /*6510*/  LDG.E.U8 R206, desc[UR22][R188.64] ;  /* 0x00000016bcce7981 */ /* 0x0000e2000c1e1100 */
[----:B------:R-:W-:-:S03]  /*6520*/  IADD3.X R191, R230, UR31, RZ, P2, !PT ;  /* 0x0000001fe6bf7c10 */ /* 0x000fc600097fe4ff */
[----:B------:R-:W3:Y:S04]  /*6530*/  LDL R230, [R1+0x274] ;  /* 0x0002740001e67983 */ /* 0x000ee80000100800 */
[----:B------:R-:W3:Y:S01]  /*6540*/  LDG.E.U8 R190, desc[UR22][R190.64] ;  /* 0x00000016bebe7981 */ /* 0x000ee2000c1e1100 */
[----:B0-----:R-:W-:-:S03]  /*6550*/  IADD3 R188, P3, R218, UR5, RZ ;  /* 0x00000005dabc7c10 */ /* 0x001fc6000ff7e0ff */
[----:B------:R-:W3:Y:S01]  /*6560*/  LDL R218, [R1+0x258] ;  /* 0x0002580001da7983 */ /* 0x000ee20000100800 */
[----:B------:R-:W-:-:S03]  /*6570*/  IADD3.X R189, R228, UR31, RZ, P3, !PT ;  /* 0x0000001fe4bd7c10 */ /* 0x000fc60009ffe4ff */
[----:B------:R-:W3:Y:S04]  /*6580*/  LDL R228, [R1+0x26c] ;  /* 0x00026c0001e47983 */ /* 0x000ee80000100800 */
[----:B------:R0:W3:Y:S02]  /*6590*/  LDG.E.U8 R191, desc[UR22][R188.64] ;  /* 0x00000016bcbf7981 */ /* 0x0000e4000c1e1100 */
[----:B0-----:R-:W-:Y:S02]  /*65a0*/  IADD3 R188, P2, R220, UR5, RZ ;  /* 0x00000005dcbc7c10 */ /* 0x001fe4000ff5e0ff */
[----:B------:R-:W3:Y:S02]  /*65b0*/  LDL R220, [R1+0x268] ;  /* 0x0002680001dc7983 */ /* 0x000ee40000100800 */
[----:B------:R-:W-:-:S05]  /*65c0*/  IADD3.X R189, R210, UR31, RZ, P2, !PT ;  /* 0x0000001fd2bd7c10 */ /* 0x000fca00097fe4ff */
[----:B------:R0:W3:Y:S02]  /*65d0*/  LDG.E.U8 R210, desc[UR22][R188.64] ;  /* 0x00000016bcd27981 */ /* 0x0000e4000c1e1100 */
[----:B0-----:R-:W-:Y:S02]  /*65e0*/  IADD3 R188, P2, R222, UR5, RZ ;  /* 0x00000005debc7c10 */ /* 0x001fe4000ff5e0ff */
[----:B------:R-:W3:Y:S02]  /*65f0*/  LDL R222, [R1+0x270] ;  /* 0x0002700001de7983 */ /* 0x000ee40000100800 */
[----:B------:R-:W-:-:S05]  /*6600*/  IADD3.X R189, R212, UR31, RZ, P2, !PT ;  /* 0x0000001fd4bd7c10 */ /* 0x000fca00097fe4ff */
[----:B------:R0:W3:Y:S02]  /*6610*/  LDG.E.U8 R212, desc[UR22][R188.64] ;  /* 0x00000016bcd47981 */ /* 0x0000e4000c1e1100 */
[----:B0-----:R-:W-:Y:S02]  /*6620*/  IADD3 R188, P2, R232, UR5, RZ ;  /* 0x00000005e8bc7c10 */ /* 0x001fe4000ff5e0ff */
[----:B------:R-:W3:Y:S02]  /*6630*/  LDL R232, [R1+0x27c] ;  /* 0x00027c0001e87983 */ /* 0x000ee40000100800 */
[----:B----4-:R-:W-:-:S05]  /*6640*/  IADD3.X R189, R214, UR31, RZ, P2, !PT ;  /* 0x0000001fd6bd7c10 */ /* 0x010fca00097fe4ff */
[----:B------:R5:W4:Y:S02]  /*6650*/  LDG.E.U8 R214, desc[UR22][R188.64] ;  /* 0x00000016bcd67981 */ /* 0x000b24000c1e1100 */
[----:B-----5:R-:W-:Y:S02]  /*6660*/  IADD3 R188, P2, R224, UR5, RZ ;  /* 0x00000005e0bc7c10 */ /* 0x020fe4000ff5e0ff */
[----:B------:R-:W5:Y:S02]  /*6670*/  LDL R224, [R1+0x278] ;  /* 0x0002780001e07983 */ /* 0x000f640000100800 */
[----:B--2---:R-:W-:-:S05]  /*6680*/  IADD3.X R189, R216, UR31, RZ, P2, !PT ;  /* 0x0000001fd8bd7c10 */ /* 0x004fca00097fe4ff */
[----:B------:R0:W2:Y:S02]  /*6690*/  LDG.E.U8 R216, desc[UR22][R188.64] ;  /* 0x00000016bcd87981 */ /* 0x0000a4000c1e1100 */
[----:B0-----:R-:W-:Y:S02]  /*66a0*/  IADD3 R188, P2, R226, UR5, RZ ;  /* 0x00000005e2bc7c10 */ /* 0x001fe4000ff5e0ff */
[----:B------:R-:W4:Y:S02]  /*66b0*/  LDL R226, [R1+0x288] ;  /* 0x0002880001e27983 */ /* 0x000f240000100800 */
[----:B---3--:R-:W-:-:S05]  /*66c0*/  IADD3.X R189, R218, UR31, RZ, P2, !PT ;  /* 0x0000001fdabd7c10 */ /* 0x008fca00097fe4ff */
[----:B------:R0:W3:Y:S02]  /*66d0*/  LDG.E.U8 R218, desc[UR22][R188.64] ;  /* 0x00000016bcda7981 */ /* 0x0000e4000c1e1100 */
[----:B0-----:R-:W-:Y:S02]  /*66e0*/  IADD3 R188, P2, R228, UR5, RZ ;  /* 0x00000005e4bc7c10 */ /* 0x001fe4000ff5e0ff */
[----:B------:R-:W2:Y:S02]  /*66f0*/  LDL R228, [R1+0x290] ;  /* 0x0002900001e47983 */ /* 0x000ea40000100800 */
        /* <DEDUP_REMOVED lines=8> */
[----:B-----5:R-:W-:-:S05]  /*6780*/  IADD3.X R189, R224, UR31, RZ, P2, !PT ;  /* 0x0000001fe0bd7c10 */ /* 0x020fca00097fe4ff */
[----:B------:R0:W5:Y:S02]  /*6790*/  LDG.E.U8 R224, desc[UR22][R188.64] ;  /* 0x00000016bce07981 */ /* 0x000164000c1e1100 */
[----:B0-----:R-:W-:Y:S02]  /*67a0*/  IADD3 R188, P2, R240, UR5, RZ ;  /* 0x00000005f0bc7c10 */ /* 0x001fe4000ff5e0ff */
[----:B------:R-:W5:Y:S02]  /*67b0*/  LDL R240, [R1+0x2b4] ;  /* 0x0002b40001f07983 */ /* 0x000f640000100800 */
[----:B----4-:R-:W-:-:S05]  /*67c0*/  IADD3.X R189, R226, UR31, RZ, P2, !PT ;  /* 0x0000001fe2bd7c10 */ /* 0x010fca00097fe4ff */
[----:B------:R0:W4:Y:S02]  /*67d0*/  LDG.E.U8 R226, desc[UR22][R188.64] ;  /* 0x00000016bce27981 */ /* 0x000124000c1e1100 */
[----:B0-----:R-:W-:Y:S02]  /*67e0*/  IADD3 R188, P2, R234, UR5, RZ ;  /* 0x00000005eabc7c10 */ /* 0x001fe4000ff5e0ff */
[----:B------:R-:W4:Y:S02]  /*67f0*/  LDL R234, [R1+0x2b0] ;  /* 0x0002b00001ea7983 */ /* 0x000f240000100800 */
[----:B--2---:R-:W-:-:S05]  /*6800*/  IADD3.X R189, R228, UR31, RZ, P2, !PT ;  /* 0x0000001fe4bd7c10 */ /* 0x004fca00097fe4ff */
[----:B------:R0:W2:Y:S02]  /*6810*/  LDG.E.U8 R228, desc[UR22][R188.64] ;  /* 0x00000016bce47981 */ /* 0x0000a4000c1e1100 */
[----:B0-----:R-:W-:Y:S02]  /*6820*/  IADD3 R188, P2, R236, UR5, RZ ;  /* 0x00000005ecbc7c10 */ /* 0x001fe4000ff5e0ff */
[----:B------:R-:W2:Y:S02]  /*6830*/  LDL R236, [R1+0x2b8] ;  /* 0x0002b80001ec7983 */ /* 0x000ea40000100800 */
[----:B---3--:R-:W-:-:S05]  /*6840*/  IADD3.X R189, R230, UR31, RZ, P2, !PT ;  /* 0x0000001fe6bd7c10 */ /* 0x008fca00097fe4ff */
[----:B------:R0:W3:Y:S02]  /*6850*/  LDG.E.U8 R230, desc[UR22][R188.64] ;  /* 0x00000016bce67981 */ /* 0x0000e4000c1e1100 */
[----:B0-----:R-:W-:Y:S02]  /*6860*/  IADD3 R188, P2, R238, UR5, RZ ;  /* 0x00000005eebc7c10 */ /* 0x001fe4000ff5e0ff */
[----:B------:R-:W3:Y:S02]  /*6870*/  LDL R238, [R1+0x2c8] ;  /* 0x0002c80001ee7983 */ /* 0x000ee40000100800 */
[----:B------:R-:W-:-:S05]  /*6880*/  IADD3.X R189, R232, UR31, RZ, P2, !PT ;  /* 0x0000001fe8bd7c10 */ /* 0x000fca00097fe4ff */
[----:B------:R5:W3:Y:S02]  /*6890*/  LDG.E.U8 R232, desc[UR22][R188.64] ;  /* 0x00000016bce87981 */ /* 0x000ae4000c1e1100 */
[----:B-----5:R-:W-:Y:S02]  /*68a0*/  IADD3 R188, P2, R240, UR5, RZ ;  /* 0x00000005f0bc7c10 */ /* 0x020fe4000ff5e0ff */
        /* <DEDUP_REMOVED lines=13> */
[----:B-----5:R-:W-:-:S05]  /*6980*/  IADD3.X R189, R240, UR31, RZ, P2, !PT ;  /* 0x0000001ff0bd7c10 */ /* 0x020fca00097fe4ff */
[----:B------:R0:W5:Y:S04]  /*6990*/  LDG.E.U8 R240, desc[UR22][R188.64] ;  /* 0x00000016bcf07981 */ /* 0x000168000c1e1100 */
[----:B------:R-:W0:Y:S02]  /*69a0*/  LDL R189, [R1+0x2dc] ;  /* 0x0002dc0001bd7983 */ /* 0x000e240000100800 */
[----:B0-----:R-:W-:-:S04]  /*69b0*/  IADD3 R188, P2, R189, UR5, RZ ;  /* 0x00000005bdbc7c10 */ /* 0x001fc8000ff5e0ff */
[----:B------:R-:W-:-:S05]  /*69c0*/  IADD3.X R189, R242, UR31, RZ, P2, !PT ;  /* 0x0000001ff2bd7c10 */ /* 0x000fca00097fe4ff */
[----:B------:R0:W5:Y:S04]  /*69d0*/  LDG.E.U8 R242, desc[UR22][R188.64] ;  /* 0x00000016bcf27981 */ /* 0x000168000c1e1100 */
[----:B------:R-:W0:Y:S02]  /*69e0*/  LDL R189, [R1+0x2ec] ;  /* 0x0002ec0001bd7983 */ /* 0x000e240000100800 */
[----:B0-----:R-:W-:-:S04]  /*69f0*/  IADD3 R188, P2, R189, UR5, RZ ;  /* 0x00000005bdbc7c10 */ /* 0x001fc8000ff5e0ff */
[----:B----4-:R-:W-:-:S05]  /*6a00*/  IADD3.X R189, R244, UR31, RZ, P2, !PT ;  /* 0x0000001ff4bd7c10 */ /* 0x010fca00097fe4ff */
[----:B------:R0:W4:Y:S04]  /*6a10*/  LDG.E.U8 R244, desc[UR22][R188.64] ;  /* 0x00000016bcf47981 */ /* 0x000128000c1e1100 */
[----:B------:R-:W0:Y:S02]  /*6a20*/  LDL R189, [R1+0x2f4] ;  /* 0x0002f40001bd7983 */ /* 0x000e240000100800 */
[----:B0-----:R-:W-:-:S04]  /*6a30*/  IADD3 R188, P2, R189, UR5, RZ ;  /* 0x00000005bdbc7c10 */ /* 0x001fc8000ff5e0ff */
[----:B------:R-:W-:-:S05]  /*6a40*/  IADD3.X R189, R246, UR31, RZ, P2, !PT ;  /* 0x0000001ff6bd7c10 */ /* 0x000fca00097fe4ff */
[----:B------:R0:W5:Y:S04]  /*6a50*/  LDG.E.U8 R246, desc[UR22][R188.64] ;  /* 0x00000016bcf67981 */ /* 0x000168000c1e1100 */
[----:B------:R-:W0:Y:S02]  /*6a60*/  LDL R189, [R1+0x2fc] ;  /* 0x0002fc0001bd7983 */ /* 0x000e240000100800 */
[----:B0-----:R-:W-:-:S04]  /*6a70*/  IADD3 R188, P2, R189, UR5, RZ ;  /* 0x00000005bdbc7c10 */ /* 0x001fc8000ff5e0ff */
[----:B--2---:R-:W-:-:S05]  /*6a80*/  IADD3.X R189, R248, UR31, RZ, P2, !PT ;  /* 0x0000001ff8bd7c10 */ /* 0x004fca00097fe4ff */
[----:B------:R0:W2:Y:S04]  /*6a90*/  LDG.E.U8 R248, desc[UR22][R188.64] ;  /* 0x00000016bcf87981 */ /* 0x0000a8000c1e1100 */
[----:B------:R-:W0:Y:S02]  /*6aa0*/  LDL R189, [R1+0x30c] ;  /* 0x00030c0001bd7983 */ /* 0x000e240000100800 */
[----:B0-----:R-:W-:-:S04]  /*6ab0*/  IADD3 R188, P2, R189, UR5, RZ ;  /* 0x00000005bdbc7c10 */ /* 0x001fc8000ff5e0ff */
[----:B---3--:R-:W-:-:S05]  /*6ac0*/  IADD3.X R189, R250, UR31, RZ, P2, !PT ;  /* 0x0000001ffabd7c10 */ /* 0x008fca00097fe4ff */
[----:B------:R0:W3:Y:S04]  /*6ad0*/  LDG.E.U8 R250, desc[UR22][R188.64] ;  /* 0x00000016bcfa7981 */ /* 0x0000e8000c1e1100 */
[----:B------:R-:W0:Y:S01]  /*6ae0*/  LDL R189, [R1+0x314] ;  /* 0x0003140001bd7983 */ /* 0x000e220000100800 */
[----:B------:R-:W-:-:S04]  /*6af0*/  USHF.L.U32 UR7, UR30, 0x7, URZ ;  /* 0x000000071e077899 */ /* 0x000fc8000800063f */
[----:B------:R-:W-:-:S04]  /*6b00*/  ULOP3.LUT UR7, UR7, 0x200, URZ, 0xc0, !UPT ;  /* 0x0000020007077892 */ /* 0x000fc8000f8ec03f */
[----:B------:R-:W-:Y:S01]  /*6b10*/  ULEA.HI UR7, UR21, UR7, URZ, 0x1c ;  /* 0x0000000715077291 */ /* 0x000fe2000f8fe03f */
[----:B------:R-:W-:-:S03]  /*6b20*/  WARPGROUP.ARRIVE ;  /* 0x00000000000079c5 */ /* 0x000fc60000000000 */
[----:B------:R-:W-:Y:S01]  /*6b30*/  ULOP3.LUT UR16, UR7, 0x3fff, URZ, 0xc0, !UPT ;  /* 0x00003fff07107892 */ /* 0x000fe2000f8ec03f */
[----:B------:R-:W-:-:S08]  /*6b40*/  UMOV UR17, 0x40000040 ;  /* 0x4000004000117882 */ /* 0x000fd00000000000 */
[----:B------:R-:W-:Y:S01]  /*6b50*/  QGMMA.64x128x32.F32.E4M3.E4M3 R24, gdesc[UR16], RZ, !UPT ;  /* 0x01e00000101879f3 */ /* 0x000fe2000c7008ff */
[----:B0-----:R-:W-:-:S04]  /*6b60*/  IADD3 R188, P2, R189, UR5, RZ ;  /* 0x00000005bdbc7c10 */ /* 0x001fc8000ff5e0ff */
[----:B------:R-:W-:-:S05]  /*6b70*/  IADD3.X R189, R252, UR31, RZ, P2, !PT ;  /* 0x0000001ffcbd7c10 */ /* 0x000fca00097fe4ff */
[----:B------:R0:W2:Y:S04]  /*6b80*/  LDG.E.U8 R252, desc[UR22][R188.64] ;  /* 0x00000016bcfc7981 */ /* 0x0000a8000c1e1100 */
[----:B------:R-:W0:Y:S01]  /*6b90*/  LDL R189, [R1+0x31c] ;  /* 0x00031c0001bd7983 */ /* 0x000e220000100800 */
[----:B------:R-:W-:Y:S01]  /*6ba0*/  UIADD3 UR8, UP0, UR16, 0x2, URZ ;  /* 0x0000000210087890 */ /* 0x000fe2000ff1e03f */
[----:B------:R-:W-:-:S03]  /*6bb0*/  UMOV UR7, URZ ;  /* 0x0000003f00077c82 */ /* 0x000fc60008000000 */
[----:B------:R-:W-:-:S09]  /*6bc0*/  UIADD3.X UR9, UR7, 0x40000040, URZ, UP0, !UPT ;  /* 0x4000004007097890 */ /* 0x000fd200087fe43f */
[----:B------:R-:W-:Y:S01]  /*6bd0*/  QGMMA.64x128x32.F32.E4M3.E4M3 R24, gdesc[UR8], R24 ;  /* 0x01e00000081879f3 */ /* 0x000fe20008700818 */
[----:B------:R-:W-:Y:S02]  /*6be0*/  UIADD3.64 UR24, UR8, 0x2, URZ ;  /* 0x0000000208187897 */ /* 0x000fe4000fffe03f */
[----:B------:R-:W-:-:S09]  /*6bf0*/  UIADD3.64 UR12, UR8, 0x4, URZ ;  /* 0x00000004080c7897 */ /* 0x000fd2000fffe03f */
[----:B------:R-:W-:-:S12]  /*6c00*/  QGMMA.64x128x32.F32.E4M3.E4M3 R24, gdesc[UR24], R24 ;  /* 0x01e00000181879f3 */ /* 0x000fd80008700818 */
[----:B------:R-:W-:Y:S01]  /*6c10*/  QGMMA.64x128x32.F32.E4M3.E4M3 R24, gdesc[UR12], R24, gsb0 ;  /* 0x01e000000c1879f3 */ /* 0x000fe20008000818 */
[----:B0-----:R-:W-:Y:S02]  /*6c20*/  IADD3 R188, P2, R189, UR5, RZ ;  /* 0x00000005bdbc7c10 */ /* 0x001fe4000ff5e0ff */
[----:B------:R-:W4:Y:S01]  /*6c30*/  LDL R189, [R1+0x318] ;  /* 0x0003180001bd7983 */ /* 0x000f220000100800 */
[----:B------:R-:W-:Y:S02]  /*6c40*/  WARPGROUP.DEPBAR.LE gsb0, 0x0 ;  /* 0x00008000000079c5 */ /* 0x000fe40000010000 */
[----:B----4-:R-:W-:-:S05]  /*6c50*/  IADD3.X R189, R189, UR31, RZ, P2, !PT ;  /* 0x0000001fbdbd7c10 */ /* 0x010fca00097fe4ff */
[----:B------:R0:W4:Y:S01]  /*6c60*/  LDG.E.U8 R188, desc[UR22][R188.64] ;  /* 0x00000016bcbc7981 */ /* 0x000122000c1e1100 */
[----:B------:R-:W-:Y:S06]  /*6c70*/  BAR.SYNC.DEFER_BLOCKING 0x0 ;  /* 0x0000000000007b1d */ /* 0x000fec0000010000 */
[----:B------:R1:W-:Y:S04]  /*6c80*/  STS.U8 [R175+UR21+0x4c00], R152 ;  /* 0x004c0098af007988 */ /* 0x0003e80008000015 */
[----:B------:R5:W-:Y:S01]  /*6c90*/  STS.U8 [R175+UR21+0x5000], R165 ;  /* 0x005000a5af007988 */ /* 0x000be20008000015 */
[----:B-1----:R-:W-:-:S03]  /*6ca0*/  FMUL R152, R26, UR28 ;  /* 0x0000001c1a987c20 */ /* 0x002fc60008400000 */
[----:B------:R1:W-:Y:S01]  /*6cb0*/  STS.U8 [R175+UR21+0x4000], R154 ;  /* 0x0040009aaf007988 */ /* 0x0003e20008000015 */
[----:B-----5:R-:W-:-:S05]  /*6cc0*/  FMUL R165, R27, UR28 ;  /* 0x0000001c1ba57c20 */ /* 0x020fca0008400000 */
[----:B------:R-:W-:Y:S01]  /*6cd0*/  FMNMX R152, R152, R165, !PT ;  /* 0x000000a598987209 */ /* 0x000fe20007800000 */
[----:B-1----:R-:W-:-:S05]  /*6ce0*/  FMUL R154, R30, UR28 ;  /* 0x0000001c1e9a7c20 */ /* 0x002fca0008400000 */
[----:B------:R-:W-:Y:S01]  /*6cf0*/  FMNMX R152, R154, R152, !PT ;  /* 0x000000989a987209 */ /* 0x000fe20007800000 */
[----:B------:R-:W-:-:S05]  /*6d00*/  FMUL R154, R31, UR28 ;  /* 0x0000001c1f9a7c20 */ /* 0x000fca0008400000 */
        /* <DEDUP_REMOVED lines=53> */
[----:B------:R-:W-:Y:S01]  /*7060*/  FMUL R152, R86, UR28 ;  /* 0x0000001c56987c20 */ /* 0x000fe20008400000 */
[----:B------:R1:W-:Y:S01]  /*7070*/  STS.U8 [R175+UR21+0x4400], R166 ;  /* 0x004400a6af007988 */ /* 0x0003e20008000015 */
[----:B------:R-:W-:-:S03]  /*7080*/  FMUL R165, R24, UR28 ;  /* 0x0000001c18a57c20 */ /* 0x000fc60008400000 */
[----:B------:R-:W-:Y:S01]  /*7090*/  FMNMX R154, R152, R154, !PT ;  /* 0x0000009a989a7209 */ /* 0x000fe20007800000 */
[----:B------:R-:W-:Y:S01]  /*70a0*/  FMUL R152, R87, UR28 ;  /* 0x0000001c57987c20 */ /* 0x000fe20008400000 */
[----:B-1----:R-:W-:-:S04]  /*70b0*/  FMUL R166, R25, UR28 ;  /* 0x0000001c19a67c20 */ /* 0x002fc80008400000 */
[----:B------:R-:W-:Y:S01]  /*70c0*/  FMNMX R152, R152, R154, !PT ;  /* 0x0000009a98987209 */ /* 0x000fe20007800000 */
[----:B------:R-:W-:Y:S01]  /*70d0*/  FMUL R154, R28, UR28 ;  /* 0x0000001c1c9a7c20 */ /* 0x000fe20008400000 */
[----:B------:R-:W-:-:S04]  /*70e0*/  FMNMX R165, R165, R166, !PT ;  /* 0x000000a6a5a57209 */ /* 0x000fc80007800000 */
[----:B------:R-:W-:Y:S02]  /*70f0*/  FMNMX R165, R154, R165, !PT ;  /* 0x000000a59aa57209 */ /* 0x000fe40007800000 */
[----:B------:R-:W1:Y:S01]  /*7100*/  SHFL.BFLY PT, R154, R152, 0x2, 0x1f ;  /* 0x0c401f00989a7f89 */ /* 0x000e6200000e0000 */
[----:B------:R-:W-:-:S05]  /*7110*/  FMUL R166, R29, UR28 ;  /* 0x0000001c1da67c20 */ /* 0x000fca0008400000 */
[----:B------:R-:W-:Y:S01]  /*7120*/  FMNMX R165, R166, R165, !PT ;  /* 0x000000a5a6a57209 */ /* 0x000fe20007800000 */
[----:B------:R-:W-:-:S05]  /*7130*/  FMUL R166, R32, UR28 ;  /* 0x0000001c20a67c20 */ /* 0x000fca0008400000 */
[----:B------:R-:W-:Y:S01]  /*7140*/  FMNMX R165, R166, R165, !PT ;  /* 0x000000a5a6a57209 */ /* 0x000fe20007800000 */
[----:B------:R-:W-:-:S05]  /*7150*/  FMUL R166, R33, UR28 ;  /* 0x0000001c21a67c20 */ /* 0x000fca0008400000 */
[----:B------:R-:W-:Y:S01]  /*7160*/  FMNMX R165, R166, R165, !PT ;  /* 0x000000a5a6a57209 */ /* 0x000fe20007800000 */
[----:B------:R-:W-:Y:S01]  /*7170*/  FMUL R166, R36, UR28 ;  /* 0x0000001c24a67c20 */ /* 0x000fe20008400000 */
[----:B-1----:R-:W-:Y:S01]  /*7180*/  FMNMX R154, R152, R154, !PT ;  /* 0x0000009a989a7209 */ /* 0x002fe20007800000 */
[----:B------:R-:W-:-:S03]  /*7190*/  FMUL R152, R37, UR28 ;  /* 0x0000001c25987c20 */ /* 0x000fc60008400000 */
        /* <DEDUP_REMOVED lines=12> */
[----:B------:R-:W-:Y:S02]  /*7260*/  FMNMX R165, R166, R165, !PT ;  /* 0x000000a5a6a57209 */ /* 0x000fe40007800000 */
[----:B------:R-:W-:Y:S02]  /*7270*/  FMNMX R152, R152, R3, !PT ;  /* 0x0000000398987209 */ /* 0x000fe40007800000 */
[----:B------:R-:W-:Y:S01]  /*7280*/  FMNMX R165, R154, R165, !PT ;  /* 0x000000a59aa57209 */ /* 0x000fe20007800000 */
[----:B------:R-:W-:Y:S02]  /*7290*/  FMUL R154, R49, UR28 ;  /* 0x0000001c319a7c20 */ /* 0x000fe40008400000 */
[----:B------:R-:W-:-:S03]  /*72a0*/  FFMA R166, R26, UR28, -R152 ;  /* 0x0000001c1aa67c23 */ /* 0x000fc60008000898 */
[----:B------:R-:W-:Y:S01]  /*72b0*/  FMNMX R26, R154, R165, !PT ;  /* 0x000000a59a1a7209 */ /* 0x000fe20007800000 */
[----:B------:R-:W-:Y:S01]  /*72c0*/  FMUL R165, R52, UR28 ;  /* 0x0000001c34a57c20 */ /* 0x000fe20008400000 */
[----:B------:R-:W-:-:S04]  /*72d0*/  FFMA R27, R27, UR28, -R152 ;  /* 0x0000001c1b1b7c23 */ /* 0x000fc80008000898 */
[----:B------:R-:W-:Y:S01]  /*72e0*/  FMNMX R26, R165, R26, !PT ;  /* 0x0000001aa51a7209 */ /* 0x000fe20007800000 */
[----:B------:R-:W-:Y:S01]  /*72f0*/  FMUL R165, R27, 1.4426950216293334961 ;  /* 0x3fb8aa3b1ba57820 */ /* 0x000fe20000400000 */
        /* <DEDUP_REMOVED lines=11> */
[----:B------:R-:W-:-:S04]  /*73b0*/  FFMA R30, R30, UR28, -R152 ;  /* 0x0000001c1e1e7c23 */ /* 0x000fc80008000898 */
[----:B------:R-:W-:Y:S01]  /*73c0*/  FMNMX R26, R27, R26, !PT ;  /* 0x0000001a1b1a7209 */ /* 0x000fe20007800000 */
[----:B------:R-:W-:Y:S01]  /*73d0*/  FMUL R27, R65, UR28 ;  /* 0x0000001c411b7c20 */ /* 0x000fe20008400000 */
[----:B------:R-:W-:Y:S01]  /*73e0*/  FMUL R30, R30, 1.4426950216293334961 ;  /* 0x3fb8aa3b1e1e7820 */ /* 0x000fe20000400000 */
[----:B------:R-:W-:-:S03]  /*73f0*/  FFMA R31, R31, UR28, -R152 ;  /* 0x0000001c1f1f7c23 */ /* 0x000fc60008000898 */
[----:B------:R-:W-:Y:S01]  /*7400*/  FMNMX R26, R27, R26, !PT ;  /* 0x0000001a1b1a7209 */ /* 0x000fe20007800000 */
[----:B------:R-:W-:Y:S01]  /*7410*/  FMUL R27, R68, UR28 ;  /* 0x0000001c441b7c20 */ /* 0x000fe20008400000 */
[----:B------:R-:W-:Y:S01]  /*7420*/  FMUL R154, R166, 1.4426950216293334961 ;  /* 0x3fb8aa3ba69a7820 */ /* 0x000fe20000400000 */
[----:B------:R-:W-:Y:S01]  /*7430*/  FMUL R31, R31, 1.4426950216293334961 ;  /* 0x3fb8aa3b1f1f7820 */ /* 0x000fe20000400000 */
[----:B------:R1:W-:Y:S02]  /*7440*/  MUFU.EX2 R166, R30 ;  /* 0x0000001e00a67308 */ /* 0x0003e40000000800 */
[----:B------:R-:W-:Y:S01]  /*7450*/  FMNMX R26, R27, R26, !PT ;  /* 0x0000001a1b1a7209 */ /* 0x000fe20007800000 */
[----:B------:R-:W-:Y:S01]  /*7460*/  FMUL R27, R69, UR28 ;  /* 0x0000001c451b7c20 */ /* 0x000fe20008400000 */
[----:B------:R5:W-:Y:S01]  /*7470*/  STS.U8 [R175+UR21+0x4800], R167 ;  /* 0x004800a7af007988 */ /* 0x000be20008000015 */
[----:B-1----:R-:W-:-:S03]  /*7480*/  FFMA R30, R42, UR28, -R152 ;  /* 0x0000001c2a1e7c23 */ /* 0x002fc60008000898 */
[----:B------:R-:W-:Y:S01]  /*7490*/  FMNMX R26, R27, R26, !PT ;  /* 0x0000001a1b1a7209 */ /* 0x000fe20007800000 */
[----:B------:R-:W-:Y:S01]  /*74a0*/  FMUL R27, R72, UR28 ;  /* 0x0000001c481b7c20 */ /* 0x000fe20008400000 */
[----:B-----5:R1:W5:Y:S04]  /*74b0*/  MUFU.EX2 R167, R31 ;  /* 0x0000001f00a77308 */ /* 0x0203680000000800 */
[----:B------:R-:W-:Y:S01]  /*74c0*/  FMNMX R26, R27, R26, !PT ;  /* 0x0000001a1b1a7209 */ /* 0x000fe20007800000 */
[----:B-1----:R-:W-:Y:S01]  /*74d0*/  FMUL R31, R30, 1.4426950216293334961 ;  /* 0x3fb8aa3b1e1f7820 */ /* 0x002fe20000400000 */
[----:B------:R-:W-:-:S03]  /*74e0*/  FFMA R30, R43, UR28, -R152 ;  /* 0x0000001c2b1e7c23 */ /* 0x000fc60008000898 */
[----:B------:R1:W-:Y:S01]  /*74f0*/  MUFU.EX2 R43, R31 ;  /* 0x0000001f002b7308 */ /* 0x0003e20000000800 */
[----:B------:R-:W-:Y:S01]  /*7500*/  FMUL R27, R73, UR28 ;  /* 0x0000001c491b7c20 */ /* 0x000fe20008400000 */
[----:B-1----:R-:W-:Y:S01]  /*7510*/  FMUL R31, R30, 1.4426950216293334961 ;  /* 0x3fb8aa3b1e1f7820 */ /* 0x002fe20000400000 */
[----:B------:R-:W-:-:S05]  /*7520*/  FFMA R30, R46, UR28, -R152 ;  /* 0x0000001c2e1e7c23 */ /* 0x000fca0008000898 */
[----:B------:R1:W-:Y:S01]  /*7530*/  MUFU.EX2 R46, R31 ;  /* 0x0000001f002e7308 */ /* 0x0003e20000000800 */
[----:B------:R-:W-:Y:S01]  /*7540*/  FMNMX R26, R27, R26, !PT ;  /* 0x0000001a1b1a7209 */ /* 0x000fe20007800000 */
[----:B------:R-:W-:Y:S01]  /*7550*/  FMUL R27, R76, UR28 ;  /* 0x0000001c4c1b7c20 */ /* 0x000fe20008400000 */
[----:B-1----:R-:W-:Y:S01]  /*7560*/  FMUL R31, R30, 1.4426950216293334961 ;  /* 0x3fb8aa3b1e1f7820 */ /* 0x002fe20000400000 */
[----:B------:R-:W-:-:S04]  /*7570*/  FFMA R30, R47, UR28, -R152 ;  /* 0x0000001c2f1e7c23 */ /* 0x000fc80008000898 */
        /* <DEDUP_REMOVED lines=17> */
[----:B-1----:R-:W-:Y:S01]  /*7690*/  FMUL R31, R30, 1.4426950216293334961 ;  /* 0x3fb8aa3b1e1f7820 */ /* 0x002fe20000400000 */
[----:B------:R-:W-:-:S05]  /*76a0*/  FFMA R30, R55, UR28, -R152 ;  /* 0x0000001c371e7c23 */ /* 0x000fca0008000898 */
        /* <DEDUP_REMOVED lines=12> */
[----:B------:R-:W-:-:S04]  /*7770*/  FFMA R30, R62, UR28, -R152 ;  /* 0x0000001c3e1e7c23 */ /* 0x000fc80008000898 */
[----:B------:R-:W-:Y:S01]  /*7780*/  FMUL R27, R30, 1.4426950216293334961 ;  /* 0x3fb8aa3b1e1b7820 */ /* 0x000fe20000400000 */
[----:B------:R-:W-:-:S03]  /*7790*/  FFMA R30, R63, UR28, -R152 ;  /* 0x0000001c3f1e7c23 */ /* 0x000fc60008000898 */
[----:B------:R1:W-:Y:S01]  /*77a0*/  MUFU.EX2 R63, R27 ;  /* 0x0000001b003f7308 */ /* 0x0003e20000000800 */
[----:B------:R-:W-:Y:S01]  /*77b0*/  FMUL R30, R30, 1.4426950216293334961 ;  /* 0x3fb8aa3b1e1e7820 */ /* 0x000fe20000400000 */
[----:B-1----:R-:W1:Y:S06]  /*77c0*/  SHFL.BFLY PT, R27, R26, 0x2, 0x1f ;  /* 0x0c401f001a1b7f89 */ /* 0x002e6c00000e0000 */
[----:B------:R3:W-:Y:S02]  /*77d0*/  MUFU.EX2 R62, R31 ;  /* 0x0000001f003e7308 */ /* 0x0007e40000000800 */
[----:B---3--:R-:W-:-:S06]  /*77e0*/  FFMA R31, R66, UR28, -R152 ;  /* 0x0000001c421f7c23 */ /* 0x008fcc0008000898 */
[----:B------:R3:W-:Y:S01]  /*77f0*/  MUFU.EX2 R66, R30 ;  /* 0x0000001e00427308 */ /* 0x0007e20000000800 */
[----:B------:R-:W-:Y:S01]  /*7800*/  FMUL R31, R31, 1.4426950216293334961 ;  /* 0x3fb8aa3b1f1f7820 */ /* 0x000fe20000400000 */
[----:B---3--:R-:W-:-:S06]  /*7810*/  FFMA R30, R67, UR28, -R152 ;  /* 0x0000001c431e7c23 */ /* 0x008fcc0008000898 */
[----:B------:R3:W-:Y:S01]  /*7820*/  MUFU.EX2 R67, R31 ;  /* 0x0000001f00437308 */ /* 0x0007e20000000800 */
[----:B------:R-:W-:Y:S01]  /*7830*/  FMUL R30, R30, 1.4426950216293334961 ;  /* 0x3fb8aa3b1e1e7820 */ /* 0x000fe20000400000 */
[----:B-1----:R-:W-:Y:S01]  /*7840*/  FMNMX R26, R26, R27, !PT ;  /* 0x0000001b1a1a7209 */ /* 0x002fe20007800000 */
[----:B---3--:R-:W-:-:S05]  /*7850*/  FFMA R31, R70, UR28, -R152 ;  /* 0x0000001c461f7c23 */ /* 0x008fca0008000898 */
[----:B------:R1:W-:Y:S02]  /*7860*/  MUFU.EX2 R70, R30 ;  /* 0x0000001e00467308 */ /* 0x0003e40000000800 */
[----:B-1----:R-:W-:-:S04]  /*7870*/  FFMA R30, R71, UR28, -R152 ;  /* 0x0000001c471e7c23 */ /* 0x002fc80008000898 */
[----:B------:R-:W-:Y:S01]  /*7880*/  FMUL R27, R30, 1.4426950216293334961 ;  /* 0x3fb8aa3b1e1b7820 */ /* 0x000fe20000400000 */
[----:B------:R-:W-:-:S03]  /*7890*/  FFMA R30, R74, UR28, -R152 ;  /* 0x0000001c4a1e7c23 */ /* 0x000fc60008000898 */
[----:B------:R1:W-:Y:S02]  /*78a0*/  MUFU.EX2 R74, R27 ;  /* 0x0000001b004a7308 */ /* 0x0003e40000000800 */
[----:B-1----:R-:W1:Y:S04]  /*78b0*/  SHFL.BFLY PT, R27, R26, 0x1, 0x1f ;  /* 0x0c201f001a1b7f89 */ /* 0x002e6800000e0000 */
[----:B------:R3:W-:Y:S02]  /*78c0*/  STS.U8 [R175+UR21+0x7c00], R198 ;  /* 0x007c00c6af007988 */ /* 0x0007e40008000015 */
[----:B---3--:R-:W3:Y:S01]  /*78d0*/  S2R R198, SR_TID.X ;  /* 0x0000000000c67919 */ /* 0x008ee20000002100 */
[----:B-1----:R-:W-:Y:S01]  /*78e0*/  FMNMX R27, R26, R27, !PT ;  /* 0x0000001b1a1b7209 */ /* 0x002fe20007800000 */
[----:B------:R-:W-:-:S03]  /*78f0*/  FFMA R26, R83, UR28, -R152 ;  /* 0x0000001c531a7c23 */ /* 0x000fc60008000898 */
[----:B------:R-:W-:Y:S01]  /*7900*/  FMNMX R83, R27, R160, !PT ;  /* 0x000000a01b537209 */ /* 0x000fe20007800000 */
[----:B------:R-:W-:-:S04]  /*7910*/  FMUL R26, R26, 1.4426950216293334961 ;  /* 0x3fb8aa3b1a1a7820 */ /* 0x000fc80000400000 */
[--C-:B------:R-:W-:Y:S01]  /*7920*/  FFMA R24, R24, UR28, -R83.reuse ;  /* 0x0000001c18187c23 */ /* 0x100fe20008000853 */
[----:B------:R-:W-:-:S03]  /*7930*/  FFMA R25, R25, UR28, -R83 ;  /* 0x0000001c19197c23 */ /* 0x000fc60008000853 */
[----:B------:R-:W-:Y:S01]  /*7940*/  FMUL R24, R24, 1.4426950216293334961 ;  /* 0x3fb8aa3b18187820 */ /* 0x000fe20000400000 */
[----:B------:R-:W-:Y:S01]  /*7950*/  FMUL R25, R25, 1.4426950216293334961 ;  /* 0x3fb8aa3b19197820 */ /* 0x000fe20000400000 */
[----:B------:R1:W-:Y:S01]  /*7960*/  STS.U8 [R175+UR21+0x6800], R173 ;  /* 0x006800adaf007988 */ /* 0x0003e20008000015 */
[----:B------:R-:W-:Y:S01]  /*7970*/  FFMA R27, R86, UR28, -R152 ;  /* 0x0000001c561b7c23 */ /* 0x000fe20008000898 */
[--C-:B------:R-:W-:Y:S01]  /*7980*/  FFMA R28, R28, UR28, -R83.reuse ;  /* 0x0000001c1c1c7c23 */ /* 0x100fe20008000853 */
[----:B------:R3:W-:Y:S01]  /*7990*/  MUFU.EX2 R86, R26 ;  /* 0x0000001a00567308 */ /* 0x0007e20000000800 */
[----:B------:R-:W-:Y:S01]  /*79a0*/  FFMA R29, R29, UR28, -R83 ;  /* 0x0000001c1d1d7c23 */ /* 0x000fe20008000853 */
[----:B------:R2:W-:Y:S01]  /*79b0*/  STS.U8 [R175+UR21+0x6c00], R174 ;  /* 0x006c00aeaf007988 */ /* 0x0005e20008000015 */
[----:B------:R-:W-:-:S05]  /*79c0*/  FMUL R28, R28, 1.4426950216293334961 ;  /* 0x3fb8aa3b1c1c7820 */ /* 0x000fca0000400000 */
[----:B-1----:R1:W-:Y:S01]  /*79d0*/  MUFU.EX2 R173, R24 ;  /* 0x0000001800ad7308 */ /* 0x0023e20000000800 */
[C---:B---3--:R-:W-:Y:S01]  /*79e0*/  LOP3.LUT R26, R198.reuse, 0x1, RZ, 0xc0, !PT ;  /* 0x00000001c61a7812 */ /* 0x048fe200078ec0ff */
[----:B------:R-:W-:Y:S01]  /*79f0*/  FMUL R29, R29, 1.4426950216293334961 ;  /* 0x3fb8aa3b1d1d7820 */ /* 0x000fe20000400000 */
[----:B------:R-:W-:Y:S05]  /*7a00*/  STS.U8 [R175+UR21+0x5400], R168 ;  /* 0x005400a8af007988 */ /* 0x000fea0008000015 */
[----:B--2---:R2:W-:Y:S01]  /*7a10*/  MUFU.EX2 R174, R25 ;  /* 0x0000001900ae7308 */ /* 0x0045e20000000800 */
[----:B-1----:R-:W-:Y:S01]  /*7a20*/  LOP3.LUT R24, R198, 0x1c, RZ, 0xc0, !PT ;  /* 0x0000001cc6187812 */ /* 0x002fe200078ec0ff */
[----:B------:R-:W-:Y:S01]  /*7a30*/  STS.U8 [R175+UR21+0x5800], R169 ;  /* 0x005800a9af007988 */ /* 0x000fe20008000015 */
[----:B------:R-:W-:-:S03]  /*7a40*/  FMUL R27, R27, 1.4426950216293334961 ;  /* 0x3fb8aa3b1b1b7820 */ /* 0x000fc60000400000 */
[----:B------:R-:W-:Y:S02]  /*7a50*/  IMAD R24, R26, 0x2, R24 ;  /* 0x000000021a187824 */ /* 0x000fe400078e0218 */
[----:B------:R-:W-:Y:S01]  /*7a60*/  MUFU.EX2 R154, R154 ;  /* 0x0000009a009a7308 */ /* 0x000fe20000000800 */
[--C-:B--2---:R-:W-:Y:S01]  /*7a70*/  FFMA R25, R37, UR28, -R83.reuse ;  /* 0x0000001c25197c23 */ /* 0x104fe20008000853 */
[----:B------:R-:W-:Y:S01]  /*7a80*/  STS.U8 [R175+UR21+0x5c00], R171 ;  /* 0x005c00abaf007988 */ /* 0x000fe20008000015 */
[----:B------:R-:W-:Y:S02]  /*7a90*/  FFMA R26, R40, UR28, -R83 ;  /* 0x0000001c281a7c23 */ /* 0x000fe40008000853 */
[----:B------:R-:W-:-:S03]  /*7aa0*/  FMUL R25, R25, 1.4426950216293334961 ;  /* 0x3fb8aa3b19197820 */ /* 0x000fc60000400000 */
[----:B------:R-:W-:Y:S01]  /*7ab0*/  MUFU.EX2 R165, R165 ;  /* 0x000000a500a57308 */ /* 0x000fe20000000800 */
[----:B------:R-:W-:Y:S04]  /*7ac0*/  STS.U8 [R175+UR21+0x6000], R170 ;  /* 0x006000aaaf007988 */ /* 0x000fe80008000015 */
[----:B------:R-:W-:Y:S04]  /*7ad0*/  STS.U8 [R175+UR21+0x6400], R172 ;  /* 0x006400acaf007988 */ /* 0x000fe80008000015 */
[----:B------:R1:W-:Y:S04]  /*7ae0*/  STS.U8 [R175+UR21+0x7000], R187 ;  /* 0x007000bbaf007988 */ /* 0x0003e80008000015 */
[----:B------:R-:W-:Y:S04]  /*7af0*/  STS.U8 [R175+UR21+0x7400], R194 ;  /* 0x007400c2af007988 */ /* 0x000fe80008000015 */
[----:B------:R2:W-:Y:S01]  /*7b00*/  STS.U8 [R175+UR21+0x7800], R196 ;  /* 0x007800c4af007988 */ /* 0x0005e20008000015 */
[----:B-1----:R-:W-:Y:S01]  /*7b10*/  MUFU.EX2 R187, R29 ;  /* 0x0000001d00bb7308 */ /* 0x002fe20000000800 */
[--C-:B------:R-:W-:Y:S01]  /*7b20*/  FFMA R34, R34, UR28, -R152.reuse ;  /* 0x0000001c22227c23 */ /* 0x100fe20008000898 */
[--C-:B------:R-:W-:Y:S01]  /*7b30*/  FFMA R35, R35, UR28, -R152.reuse ;  /* 0x0000001c23237c23 */ /* 0x100fe20008000898 */
[--C-:B------:R-:W-:Y:S01]  /*7b40*/  FFMA R38, R38, UR28, -R152.reuse ;  /* 0x0000001c26267c23 */ /* 0x100fe20008000898 */
[----:B------:R-:W-:Y:S01]  /*7b50*/  FFMA R39, R39, UR28, -R152 ;  /* 0x0000001c27277c23 */ /* 0x000fe20008000898 */
[----:B------:R-:W-:-:S03]  /*7b60*/  FMUL R26, R26, 1.4426950216293334961 ;  /* 0x3fb8aa3b1a1a7820 */ /* 0x000fc60000400000 */
[----:B--2---:R-:W1:Y:S01]  /*7b70*/  MUFU.EX2 R175, R28 ;  /* 0x0000001c00af7308 */ /* 0x004e620000000800 */
[----:B------:R-:W-:Y:S01]  /*7b80*/  FMUL R31, R31, 1.4426950216293334961 ;  /* 0x3fb8aa3b1f1f7820 */ /* 0x000fe20000400000 */
[----:B------:R-:W-:Y:S01]  /*7b90*/  FMUL R34, R34, 1.4426950216293334961 ;  /* 0x3fb8aa3b22227820 */ /* 0x000fe20000400000 */
[----:B------:R-:W-:Y:S01]  /*7ba0*/  FMUL R35, R35, 1.4426950216293334961 ;  /* 0x3fb8aa3b23237820 */ /* 0x000fe20000400000 */
[----:B------:R-:W-:-:S04]  /*7bb0*/  FMUL R38, R38, 1.4426950216293334961 ;  /* 0x3fb8aa3b26267820 */ /* 0x000fc80000400000 */
[----:B------:R2:W-:Y:S01]  /*7bc0*/  MUFU.EX2 R172, R27 ;  /* 0x0000001b00ac7308 */ /* 0x0005e20000000800 */
[----:B------:R-:W-:Y:S01]  /*7bd0*/  FMUL R39, R39, 1.4426950216293334961 ;  /* 0x3fb8aa3b27277820 */ /* 0x000fe20000400000 */
[--C-:B------:R-:W-:Y:S01]  /*7be0*/  FFMA R32, R32, UR28, -R83.reuse ;  /* 0x0000001c20207c23 */ /* 0x100fe20008000853 */
[--C-:B------:R-:W-:Y:S01]  /*7bf0*/  FFMA R33, R33, UR28, -R83.reuse ;  /* 0x0000001c21217c23 */ /* 0x100fe20008000853 */
[----:B------:R-:W-:-:S04]  /*7c00*/  FFMA R36, R36, UR28, -R83 ;  /* 0x0000001c24247c23 */ /* 0x000fc80008000853 */
[----:B------:R3:W-:Y:S01]  /*7c10*/  MUFU.EX2 R40, R25 ;  /* 0x0000001900287308 */ /* 0x0007e20000000800 */
[----:B--2---:R-:W-:Y:S01]  /*7c20*/  SHF.R.U32.HI R27, RZ, 0x1, R198 ;  /* 0x00000001ff1b7819 */ /* 0x004fe200000116c6 */
[----:B------:R-:W-:-:S03]  /*7c30*/  FMUL R30, R30, 1.4426950216293334961 ;  /* 0x3fb8aa3b1e1e7820 */ /* 0x000fc60000400000 */
[----:B------:R-:W-:Y:S01]  /*7c40*/  SGXT.U32 R27, R27, 0x1 ;  /* 0x000000011b1b781a */ /* 0x000fe20000000000 */
[----:B---3--:R-:W-:Y:S02]  /*7c50*/  FFMA R25, R41, UR28, -R83 ;  /* 0x0000001c29197c23 */ /* 0x008fe40008000853 */
[----:B------:R2:W-:Y:S01]  /*7c60*/  MUFU.EX2 R41, R26 ;  /* 0x0000001a00297308 */ /* 0x0005e20000000800 */
[----:B------:R-:W-:Y:S01]  /*7c70*/  FMUL R32, R32, 1.4426950216293334961 ;  /* 0x3fb8aa3b20207820 */ /* 0x000fe20000400000 */
[----:B------:R-:W-:Y:S01]  /*7c80*/  FMUL R33, R33, 1.4426950216293334961 ;  /* 0x3fb8aa3b21217820 */ /* 0x000fe20000400000 */
[----:B------:R-:W-:Y:S01]  /*7c90*/  FMUL R36, R36, 1.4426950216293334961 ;  /* 0x3fb8aa3b24247820 */ /* 0x000fe20000400000 */
[----:B------:R-:W-:Y:S01]  /*7ca0*/  LOP3.LUT R24, R24, R27, RZ, 0xfc, !PT ;  /* 0x0000001b18187212 */ /* 0x000fe200078efcff */
[----:B--2---:R-:W-:-:S03]  /*7cb0*/  FMUL R26, R25, 1.4426950216293334961 ;  /* 0x3fb8aa3b191a7820 */ /* 0x004fc60000400000 */
[----:B------:R2:W-:Y:S01]  /*7cc0*/  MUFU.EX2 R71, R31 ;  /* 0x0000001f00477308 */ /* 0x0005e20000000800 */
[----:B------:R-:W-:Y:S01]  /*7cd0*/  FFMA R25, R44, UR28, -R83 ;  /* 0x0000001c2c197c23 */ /* 0x000fe20008000853 */
[----:B-----5:R-:W-:-:S06]  /*7ce0*/  F2FP.SATFINITE.E4M3.F32.PACK_AB_MERGE_C R27, R167, R166, RZ ;  /* 0x000000a6a71b723e */ /* 0x020fcc00048070ff */
[----:B------:R-:W-:Y:S01]  /*7cf0*/  MUFU.EX2 R168, R34 ;  /* 0x0000002200a87308 */ /* 0x000fe20000000800 */
[----:B--2---:R-:W-:Y:S01]  /*7d00*/  FFMA R31, R75, UR28, -R152 ;  /* 0x0000001c4b1f7c23 */ /* 0x004fe20008000898 */
[----:B------:R-:W-:-:S06]  /*7d10*/  FMUL R25, R25, 1.4426950216293334961 ;  /* 0x3fb8aa3b19197820 */ /* 0x000fcc0000400000 */
[----:B------:R-:W-:Y:S01]  /*7d20*/  MUFU.EX2 R169, R35 ;  /* 0x0000002300a97308 */ /* 0x000fe20000000800 */
[----:B------:R-:W-:Y:S01]  /*7d30*/  FMUL R31, R31, 1.4426950216293334961 ;  /* 0x3fb8aa3b1f1f7820 */ /* 0x000fe20000400000 */
[----:B-1----:R-:W-:-:S06]  /*7d40*/  F2FP.SATFINITE.E4M3.F32.PACK_AB_MERGE_C R27, R187, R175, R27 ;  /* 0x000000afbb1b723e */ /* 0x002fcc000480701b */
[----:B------:R-:W-:Y:S08]  /*7d50*/  MUFU.EX2 R170, R38 ;  /* 0x0000002600aa7308 */ /* 0x000ff00000000800 */
[----:B------:R-:W1:Y:S01]  /*7d60*/  MUFU.EX2 R42, R39 ;  /* 0x00000027002a7308 */ /* 0x000e620000000800 */
[----:B------:R-:W-:-:S07]  /*7d70*/  FFMA R28, R45, UR28, -R83 ;  /* 0x0000001c2d1c7c23 */ /* 0x000fce0008000853 */
[----:B------:R2:W-:Y:S08]  /*7d80*/  MUFU.EX2 R75, R30 ;  /* 0x0000001e004b7308 */ /* 0x0005f00000000800 */
[----:B------:R3:W-:Y:S01]  /*7d90*/  MUFU.EX2 R44, R26 ;  /* 0x0000001a002c7308 */ /* 0x0007e20000000800 */
[----:B--2---:R-:W-:-:S04]  /*7da0*/  FFMA R30, R78, UR28, -R152 ;  /* 0x0000001c4e1e7c23 */ /* 0x004fc80008000898 */
[----:B------:R-:W-:Y:S01]  /*7db0*/  FMUL R30, R30, 1.4426950216293334961 ;  /* 0x3fb8aa3b1e1e7820 */ /* 0x000fe20000400000 */
[----:B---3--:R-:W-:Y:S02]  /*7dc0*/  F2FP.SATFINITE.E4M3.F32.PACK_AB_MERGE_C R26, R165, R154, RZ ;  /* 0x0000009aa51a723e */ /* 0x008fe400048070ff */
[----:B0-----:R-:W-:Y:S02]  /*7dd0*/  MUFU.EX2 R189, R32 ;  /* 0x0000002000bd7308 */ /* 0x001fe40000000800 */
[----:B------:R-:W-:-:S06]  /*7de0*/  F2FP.SATFINITE.E4M3.F32.PACK_AB_MERGE_C R26, R174, R173, R26 ;  /* 0x000000adae1a723e */ /* 0x000fcc000480701a */
[----:B------:R-:W-:Y:S08]  /*7df0*/  MUFU.EX2 R194, R33 ;  /* 0x0000002100c27308 */ /* 0x000ff00000000800 */
[----:B------:R-:W0:Y:S08]  /*7e00*/  MUFU.EX2 R196, R36 ;  /* 0x0000002400c47308 */ /* 0x000e300000000800 */
[----:B------:R2:W-:Y:S08]  /*7e10*/  MUFU.EX2 R78, R31 ;  /* 0x0000001f004e7308 */ /* 0x0005f00000000800 */
[----:B------:R3:W-:Y:S01]  /*7e20*/  MUFU.EX2 R45, R25 ;  /* 0x00000019002d7308 */ /* 0x0007e20000000800 */
[----:B--2---:R-:W-:-:S07]  /*7e30*/  FFMA R31, R79, UR28, -R152 ;  /* 0x0000001c4f1f7c23 */ /* 0x004fce0008000898 */
[----:B------:R2:W-:Y:S01]  /*7e40*/  MUFU.EX2 R79, R30 ;  /* 0x0000001e004f7308 */ /* 0x0005e20000000800 */
[----:B---3--:R-:W-:Y:S02]  /*7e50*/  SEL R25, R26, R27, !P1 ;  /* 0x0000001b1a197207 */ /* 0x008fe40004800000 */
[----:B------:R-:W-:Y:S01]  /*7e60*/  SEL R26, R27, R26, !P1 ;  /* 0x0000001a1b1a7207 */ /* 0x000fe20004800000 */
[----:B------:R-:W-:Y:S01]  /*7e70*/  FMUL R27, R28, 1.4426950216293334961 ;  /* 0x3fb8aa3b1c1b7820 */ /* 0x000fe20000400000 */
[--C-:B------:R-:W-:Y:S01]  /*7e80*/  FFMA R28, R87, UR28, -R152.reuse ;  /* 0x0000001c571c7c23 */ /* 0x100fe20008000898 */
[----:B--2---:R-:W-:Y:S02]  /*7e90*/  FFMA R30, R82, UR28, -R152 ;  /* 0x0000001c521e7c23 */ /* 0x004fe40008000898 */
[----:B------:R2:W3:Y:S01]  /*7ea0*/  MUFU.EX2 R87, R27 ;  /* 0x0000001b00577308 */ /* 0x0004e20000000800 */
[----:B-1----:R-:W-:Y:S01]  /*7eb0*/  F2FP.SATFINITE.E4M3.F32.PACK_AB_MERGE_C R29, R42, R170, RZ ;  /* 0x000000aa2a1d723e */ /* 0x002fe200048070ff */
[----:B------:R-:W-:Y:S01]  /*7ec0*/  FMUL R30, R30, 1.4426950216293334961 ;  /* 0x3fb8aa3b1e1e7820 */ /* 0x000fe20000400000 */
[----:B------:R-:W-:-:S02]  /*7ed0*/  FMUL R28, R28, 1.4426950216293334961 ;  /* 0x3fb8aa3b1c1c7820 */ /* 0x000fc40000400000 */
[----:B0-----:R-:W-:Y:S02]  /*7ee0*/  F2FP.SATFINITE.E4M3.F32.PACK_AB_MERGE_C R29, R40, R196, R29 ;  /* 0x000000c4281d723e */ /* 0x001fe4000480701d */
[----:B--2---:R-:W-:Y:S01]  /*7ef0*/  F2FP.SATFINITE.E4M3.F32.PACK_AB_MERGE_C R27, R169, R168, RZ ;  /* 0x000000a8a91b723e */ /* 0x004fe200048070ff */
[----:B------:R0:W-:Y:S03]  /*7f00*/  MUFU.EX2 R171, R30 ;  /* 0x0000001e00ab7308 */ /* 0x0001e60000000800 */
[----:B------:R-:W-:Y:S01]  /*7f10*/  F2FP.SATFINITE.E4M3.F32.PACK_AB_MERGE_C R27, R194, R189, R27 ;  /* 0x000000bdc21b723e */ /* 0x000fe2000480701b */
[----:B------:R-:W-:Y:S01]  /*7f20*/  FMUL R31, R31, 1.4426950216293334961 ;  /* 0x3fb8aa3b1f1f7820 */ /* 0x000fe20000400000 */
[----:B0-----:R-:W-:-:S03]  /*7f30*/  FFMA R30, R48, UR28, -R83 ;  /* 0x0000001c301e7c23 */ /* 0x001fc60008000853 */
[----:B------:R0:W-:Y:S01]  /*7f40*/  MUFU.EX2 R48, R28 ;  /* 0x0000001c00307308 */ /* 0x0001e20000000800 */
[----:B------:R-:W-:Y:S01]  /*7f50*/  FMUL R30, R30, 1.4426950216293334961 ;  /* 0x3fb8aa3b1e1e7820 */ /* 0x000fe20000400000 */
[----:B0-----:R-:W-:Y:S02]  /*7f60*/  SEL R28, R27, R29, !P1 ;  /* 0x0000001d1b1c7207 */ /* 0x001fe40004800000 */
[----:B------:R-:W-:Y:S01]  /*7f70*/  SEL R27, R29, R27, !P1 ;  /* 0x0000001b1d1b7207 */ /* 0x000fe20004800000 */
[----:B------:R-:W-:-:S03]  /*7f80*/  FFMA R29, R49, UR28, -R83 ;  /* 0x0000001c311d7c23 */ /* 0x000fc60008000853 */
[----:B------:R0:W-:Y:S01]  /*7f90*/  MUFU.EX2 R82, R31 ;  /* 0x0000001f00527308 */ /* 0x0001e20000000800 */
[----:B------:R-:W-:-:S07]  /*7fa0*/  FMUL R29, R29, 1.4426950216293334961 ;  /* 0x3fb8aa3b1d1d7820 */ /* 0x000fce0000400000 */
[----:B------:R1:W-:Y:S01]  /*7fb0*/  MUFU.EX2 R49, R30 ;  /* 0x0000001e00317308 */ /* 0x0003e20000000800 */
[----:B0-----:R-:W-:Y:S01]  /*7fc0*/  F2FP.SATFINITE.E4M3.F32.PACK_AB_MERGE_C R31, R50, R47, RZ ;  /* 0x0000002f321f723e */ /* 0x001fe200048070ff */
[----:B------:R-:W-:-:S03]  /*7fd0*/  FFMA R32, R52, UR28, -R83 ;  /* 0x0000001c34207c23 */ /* 0x000fc60008000853 */
[----:B---3--:R-:W-:Y:S02]  /*7fe0*/  F2FP.SATFINITE.E4M3.F32.PACK_AB_MERGE_C R31, R87, R45, R31 ;  /* 0x0000002d571f723e */ /* 0x008fe4000480701f */
[----:B-1----:R-:W-:Y:S01]  /*7ff0*/  F2FP.SATFINITE.E4M3.F32.PACK_AB_MERGE_C R30, R46, R43, RZ ;  /* 0x0000002b2e1e723e */ /* 0x002fe200048070ff */
[----:B------:R0:W1:Y:S03]  /*8000*/  MUFU.EX2 R52, R29 ;  /* 0x0000001d00347308 */ /* 0x0000660000000800 */
[----:B------:R-:W-:Y:S01]  /*8010*/  F2FP.SATFINITE.E4M3.F32.PACK_AB_MERGE_C R30, R44, R41, R30 ;  /* 0x000000292c1e723e */ /* 0x000fe2000480701e */
[----:B------:R-:W-:-:S03]  /*8020*/  FMUL R32, R32, 1.4426950216293334961 ;  /* 0x3fb8aa3b20207820 */ /* 0x000fc60000400000 */
[----:B0-----:R-:W-:Y:S02]  /*8030*/  SEL R29, R30, R31, !P1 ;  /* 0x0000001f1e1d7207 */ /* 0x001fe40004800000 */
[----:B------:R-:W-:Y:S01]  /*8040*/  SEL R30, R31, R30, !P1 ;  /* 0x0000001e1f1e7207 */ /* 0x000fe20004800000 */
[--C-:B------:R-:W-:Y:S02]  /*8050*/  FFMA R31, R53, UR28, -R83.reuse ;  /* 0x0000001c351f7c23 */ /* 0x100fe40008000853 */
[----:B------:R0:W-:Y:S02]  /*8060*/  MUFU.EX2 R53, R32 ;  /* 0x0000002000357308 */ /* 0x0001e40000000800 */
[----:B------:R-:W-:Y:S01]  /*8070*/  FMUL R31, R31, 1.4426950216293334961 ;  /* 0x3fb8aa3b1f1f7820 */ /* 0x000fe20000400000 */
[----:B0-----:R-:W-:-:S05]  /*8080*/  FFMA R32, R56, UR28, -R83 ;  /* 0x0000001c38207c23 */ /* 0x001fca0008000853 */
[----:B------:R0:W2:Y:S01]  /*8090*/  MUFU.EX2 R56, R31 ;  /* 0x0000001f00387308 */ /* 0x0000a20000000800 */
[----:B------:R-:W-:Y:S01]  /*80a0*/  FMUL R32, R32, 1.4426950216293334961 ;  /* 0x3fb8aa3b20207820 */ /* 0x000fe20000400000 */
[----:B0-----:R-:W-:-:S06]  /*80b0*/  FFMA R31, R57, UR28, -R83 ;  /* 0x0000001c391f7c23 */ /* 0x001fcc0008000853 */
[----:B------:R0:W-:Y:S01]  /*80c0*/  MUFU.EX2 R57, R32 ;  /* 0x0000002000397308 */ /* 0x0001e20000000800 */
[----:B------:R-:W-:Y:S01]  /*80d0*/  FMUL R31, R31, 1.4426950216293334961 ;  /* 0x3fb8aa3b1f1f7820 */ /* 0x000fe20000400000 */
[----:B0-----:R-:W-:-:S06]  /*80e0*/  FFMA R32, R60, UR28, -R83 ;  /* 0x0000001c3c207c23 */ /* 0x001fcc0008000853 */
[----:B------:R0:W3:Y:S01]  /*80f0*/  MUFU.EX2 R60, R31 ;  /* 0x0000001f003c7308 */ /* 0x0000e20000000800 */
[----:B------:R-:W-:Y:S01]  /*8100*/  FMUL R32, R32, 1.4426950216293334961 ;  /* 0x3fb8aa3b20207820 */ /* 0x000fe20000400000 */
[----:B0-----:R-:W-:-:S06]  /*8110*/  FFMA R31, R61, UR28, -R83 ;  /* 0x0000001c3d1f7c23 */ /* 0x001fcc0008000853 */
[----:B------:R0:W-:Y:S01]  /*8120*/  MUFU.EX2 R61, R32 ;  /* 0x00000020003d7308 */ /* 0x0001e20000000800 */
[----:B------:R-:W-:Y:S01]  /*8130*/  FMUL R31, R31, 1.4426950216293334961 ;  /* 0x3fb8aa3b1f1f7820 */ /* 0x000fe20000400000 */
[----:B0-----:R-:W-:-:S06]  /*8140*/  FFMA R32, R64, UR28, -R83 ;  /* 0x0000001c40207c23 */ /* 0x001fcc0008000853 */
[----:B------:R0:W5:Y:S01]  /*8150*/  MUFU.EX2 R64, R31 ;  /* 0x0000001f00407308 */ /* 0x0001620000000800 */
[----:B------:R-:W-:Y:S01]  /*8160*/  FMUL R32, R32, 1.4426950216293334961 ;  /* 0x3fb8aa3b20207820 */ /* 0x000fe20000400000 */
[----:B0-----:R-:W-:-:S06]  /*8170*/  FFMA R31, R65, UR28, -R83 ;  /* 0x0000001c411f7c23 */ /* 0x001fcc0008000853 */
[----:B------:R0:W-:Y:S01]  /*8180*/  MUFU.EX2 R65, R32 ;  /* 0x0000002000417308 */ /* 0x0001e20000000800 */
[----:B------:R-:W-:Y:S01]  /*8190*/  FMUL R31, R31, 1.4426950216293334961 ;  /* 0x3fb8aa3b1f1f7820 */ /* 0x000fe20000400000 */
[----:B0-----:R-:W-:-:S06]  /*81a0*/  FFMA R32, R68, UR28, -R83 ;  /* 0x0000001c44207c23 */ /* 0x001fcc0008000853 */
[----:B------:R0:W4:Y:S01]  /*81b0*/  MUFU.EX2 R68, R31 ;  /* 0x0000001f00447308 */ /* 0x0001220000000800 */
        /* <DEDUP_REMOVED lines=19> */
[----:B------:R-:W-:Y:S01]  /*82f0*/  F2FP.SATFINITE.E4M3.F32.PACK_AB_MERGE_C R34, R54, R51, RZ ;  /* 0x000000333622723e */ /* 0x000fe200048070ff */
[----:B0-----:R-:W-:-:S05]  /*8300*/  FFMA R31, R81, UR28, -R83 ;  /* 0x0000001c511f7c23 */ /* 0x001fca0008000853 */
[----:B------:R0:W-:Y:S01]  /*8310*/  MUFU.EX2 R81, R32 ;  /* 0x0000002000517308 */ /* 0x0001e20000000800 */
[----:B------:R-:W-:Y:S01]  /*8320*/  FMUL R31, R31, 1.4426950216293334961 ;  /* 0x3fb8aa3b1f1f7820 */ /* 0x000fe20000400000 */
[----:B0-----:R-:W-:-:S06]  /*8330*/  FFMA R32, R84, UR28, -R83 ;  /* 0x0000001c54207c23 */ /* 0x001fcc0008000853 */
[----:B------:R0:W4:Y:S01]  /*8340*/  MUFU.EX2 R84, R31 ;  /* 0x0000001f00547308 */ /* 0x0001220000000800 */
[----:B------:R-:W-:Y:S01]  /*8350*/  STS.U8 [R162+UR21+0x4100], R177 ;  /* 0x004100b1a2007988 */ /* 0x000fe20008000015 */
[----:B0-----:R-:W-:Y:S01]  /*8360*/  FMUL R31, R32, 1.4426950216293334961 ;  /* 0x3fb8aa3b201f7820 */ /* 0x001fe20000400000 */
[----:B-1----:R-:W-:Y:S01]  /*8370*/  F2FP.SATFINITE.E4M3.F32.PACK_AB_MERGE_C R32, R52, R49, R34 ;  /* 0x000000313420723e */ /* 0x002fe20004807022 */
[----:B------:R-:W-:Y:S01]  /*8380*/  FFMA R34, R85, UR28, -R83 ;  /* 0x0000001c55227c23 */ /* 0x000fe20008000853 */
        /* <DEDUP_REMOVED lines=14> */
[----:B------:R0:W-:Y:S01]  /*8470*/  STS.U8 [R162+UR21+0x7d00], R250 ;  /* 0x007d00faa2007988 */ /* 0x0001e20008000015 */
[----:B------:R1:W-:Y:S01]  /*8480*/  MUFU.EX2 R85, R31 ;  /* 0x0000001f00557308 */ /* 0x0003e20000000800 */
[----:B0-----:R-:W-:Y:S01]  /*8490*/  FMUL R162, R34, 1.4426950216293334961 ;  /* 0x3fb8aa3b22a27820 */ /* 0x001fe20000400000 */
[----:B------:R-:W-:-:S06]  /*84a0*/  F2FP.SATFINITE.E4M3.F32.PACK_AB_MERGE_C R33, R58, R55, RZ ;  /* 0x000000373a21723e */ /* 0x000fcc00048070ff */
[----:B------:R-:W0:Y:S01]  /*84b0*/  MUFU.EX2 R162, R162 ;  /* 0x000000a200a27308 */ /* 0x000e220000000800 */
[----:B------:R-:W-:Y:S02]  /*84c0*/  F2FP.SATFINITE.E4M3.F32.PACK_AB_MERGE_C R34, R62, R59, RZ ;  /* 0x0000003b3e22723e */ /* 0x000fe400048070ff */
[----:B------:R-:W-:Y:S02]  /*84d0*/  F2FP.SATFINITE.E4M3.F32.PACK_AB_MERGE_C R35, R66, R63, RZ ;  /* 0x0000003f4223723e */ /* 0x000fe400048070ff */
[----:B--2---:R-:W-:Y:S02]  /*84e0*/  F2FP.SATFINITE.E4M3.F32.PACK_AB_MERGE_C R33, R56, R53, R33 ;  /* 0x000000353821723e */ /* 0x004fe40004807021 */
[----:B------:R-:W-:Y:S02]  /*84f0*/  F2FP.SATFINITE.E4M3.F32.PACK_AB_MERGE_C R36, R70, R67, RZ ;  /* 0x000000434624723e */ /* 0x000fe400048070ff */
[----:B------:R-:W-:Y:S02]  /*8500*/  F2FP.SATFINITE.E4M3.F32.PACK_AB_MERGE_C R37, R74, R71, RZ ;  /* 0x000000474a25723e */ /* 0x000fe400048070ff */
[----:B---3--:R-:W-:-:S02]  /*8510*/  F2FP.SATFINITE.E4M3.F32.PACK_AB_MERGE_C R34, R60, R57, R34 ;  /* 0x000000393c22723e */ /* 0x008fc40004807022 */
[----:B-----5:R-:W-:Y:S02]  /*8520*/  F2FP.SATFINITE.E4M3.F32.PACK_AB_MERGE_C R35, R64, R61, R35 ;  /* 0x0000003d4023723e */ /* 0x020fe40004807023 */
[----:B------:R-:W-:Y:S02]  /*8530*/  F2FP.SATFINITE.E4M3.F32.PACK_AB_MERGE_C R38, R78, R75, RZ ;  /* 0x0000004b4e26723e */ /* 0x000fe400048070ff */
[----:B------:R-:W-:Y:S02]  /*8540*/  F2FP.SATFINITE.E4M3.F32.PACK_AB_MERGE_C R39, R82, R79, RZ ;  /* 0x0000004f5227723e */ /* 0x000fe400048070ff */
[----:B-1----:R-:W-:Y:S02]  /*8550*/  SEL R31, R32, R33, !P1 ;  /* 0x00000021201f7207 */ /* 0x002fe40004800000 */
[----:B----4-:R-:W-:Y:S02]  /*8560*/  F2FP.SATFINITE.E4M3.F32.PACK_AB_MERGE_C R36, R68, R65, R36 ;  /* 0x000000414424723e */ /* 0x010fe40004807024 */
[----:B------:R-:W-:-:S02]  /*8570*/  F2FP.SATFINITE.E4M3.F32.PACK_AB_MERGE_C R37, R72, R69, R37 ;  /* 0x000000454825723e */ /* 0x000fc40004807025 */
[----:B------:R-:W-:Y:S02]  /*8580*/  F2FP.SATFINITE.E4M3.F32.PACK_AB_MERGE_C R177, R86, R171, RZ ;  /* 0x000000ab56b1723e */ /* 0x000fe400048070ff */
[----:B------:R-:W-:Y:S02]  /*8590*/  F2FP.SATFINITE.E4M3.F32.PACK_AB_MERGE_C R178, R48, R172, RZ ;  /* 0x000000ac30b2723e */ /* 0x000fe400048070ff */
[----:B------:R-:W-:Y:S02]  /*85a0*/  SEL R32, R33, R32, !P1 ;  /* 0x0000002021207207 */ /* 0x000fe40004800000 */
[----:B------:R-:W-:Y:S02]  /*85b0*/  SEL R33, R34, R35, !P1 ;  /* 0x0000002322217207 */ /* 0x000fe40004800000 */
[----:B------:R-:W-:Y:S02]  /*85c0*/  F2FP.SATFINITE.E4M3.F32.PACK_AB_MERGE_C R38, R76, R73, R38 ;  /* 0x000000494c26723e */ /* 0x000fe40004807026 */
[----:B------:R-:W-:-:S02]  /*85d0*/  F2FP.SATFINITE.E4M3.F32.PACK_AB_MERGE_C R39, R80, R77, R39 ;  /* 0x0000004d5027723e */ /* 0x000fc40004807027 */
[----:B------:R-:W-:Y:S02]  /*85e0*/  SEL R34, R35, R34, !P1 ;  /* 0x0000002223227207 */ /* 0x000fe40004800000 */
[----:B------:R-:W-:Y:S02]  /*85f0*/  SEL R35, R36, R37, !P1 ;  /* 0x0000002524237207 */ /* 0x000fe40004800000 */
[----:B------:R-:W-:Y:S02]  /*8600*/  F2FP.SATFINITE.E4M3.F32.PACK_AB_MERGE_C R177, R84, R81, R177 ;  /* 0x0000005154b1723e */ /* 0x000fe400048070b1 */
[----:B0-----:R-:W-:Y:S02]  /*8610*/  F2FP.SATFINITE.E4M3.F32.PACK_AB_MERGE_C R178, R162, R85, R178 ;  /* 0x00000055a2b2723e */ /* 0x001fe400048070b2 */
[----:B------:R-:W-:Y:S02]  /*8620*/  SEL R36, R37, R36, !P1 ;  /* 0x0000002425247207 */ /* 0x000fe40004800000 */
[----:B------:R-:W-:Y:S01]  /*8630*/  SEL R37, R38, R39, !P1 ;  /* 0x0000002726257207 */ /* 0x000fe20004800000 */
[----:B------:R-:W-:Y:S01]  /*8640*/  STS.U8 [R179+UR21+0x4200], R0 ;  /* 0x00420000b3007988 */ /* 0x000fe20008000015 */
[----:B------:R-:W-:-:S02]  /*8650*/  SEL R38, R39, R38, !P1 ;  /* 0x0000002627267207 */ /* 0x000fc40004800000 */
[----:B------:R-:W-:Y:S01]  /*8660*/  SEL R39, R177, R178, !P1 ;  /* 0x000000b2b1277207 */ /* 0x000fe20004800000 */
[----:B------:R-:W-:Y:S01]  /*8670*/  STS.U8 [R179+UR21+0x4600], R157 ;  /* 0x0046009db3007988 */ /* 0x000fe20008000015 */
[----:B------:R-:W-:-:S03]  /*8680*/  SEL R177, R178, R177, !P1 ;  /* 0x000000b1b2b17207 */ /* 0x000fc60004800000 */
[----:B------:R-:W-:Y:S01]  /*8690*/  STS.U8 [R179+UR21+0x4a00], R158 ;  /* 0x004a009eb3007988 */ /* 0x000fe20008000015 */
[----:B------:R-:W-:-:S03]  /*86a0*/  LOP3.LUT R178, R24, 0x1, RZ, 0x3c, !PT ;  /* 0x0000000118b27812 */ /* 0x000fc600078e3cff */
        /* <DEDUP_REMOVED lines=17> */
[----:B------:R0:W-:Y:S04]  /*87c0*/  STS.U8 [R163+UR21+0x5300], R153 ;  /* 0x00530099a3007988 */ /* 0x0001e80008000015 */
        /* <DEDUP_REMOVED lines=10> */
[----:B------:R-:W-:Y:S01]  /*8870*/  STS.U8 [R163+UR21+0x7f00], R188 ;  /* 0x007f00bca3007988 */ /* 0x000fe20008000015 */
[----:B------:R1:W-:Y:S06]  /*8880*/  MEMBAR.ALL.CTA ;  /* 0x0000000000007992 */ /* 0x0003ec0000008000 */
[----:B-1----:R-:W1:Y:S04]  /*8890*/  FENCE.VIEW.ASYNC.S ;  /* 0x00000000000073c6 */ /* 0x002e680000000000 */
[----:B-1----:R-:W-:Y:S04]  /*88a0*/  SHFL.IDX PT, R25, R25, R24, 0x1f ;  /* 0x00001f1819197589 */ /* 0x002fe800000e0000 */
[----:B------:R-:W1:Y:S04]  /*88b0*/  SHFL.IDX PT, R26, R26, R178, 0x1f ;  /* 0x00001fb21a1a7589 */ /* 0x000e6800000e0000 */
[----:B------:R-:W-:Y:S04]  /*88c0*/  SHFL.IDX PT, R28, R28, R24, 0x1f ;  /* 0x00001f181c1c7589 */ /* 0x000fe800000e0000 */
[----:B------:R-:W2:Y:S04]  /*88d0*/  SHFL.IDX PT, R27, R27, R178, 0x1f ;  /* 0x00001fb21b1b7589 */ /* 0x000ea800000e0000 */
[----:B------:R-:W-:Y:S04]  /*88e0*/  SHFL.IDX PT, R29, R29, R24, 0x1f ;  /* 0x00001f181d1d7589 */ /* 0x000fe800000e0000 */
[----:B------:R-:W3:Y:S04]  /*88f0*/  SHFL.IDX PT, R30, R30, R178, 0x1f ;  /* 0x00001fb21e1e7589 */ /* 0x000ee800000e0000 */
[----:B------:R-:W-:Y:S04]  /*8900*/  SHFL.IDX PT, R31, R31, R24, 0x1f ;  /* 0x00001f181f1f7589 */ /* 0x000fe800000e0000 */
[----:B------:R-:W4:Y:S01]  /*8910*/  SHFL.IDX PT, R32, R32, R178, 0x1f ;  /* 0x00001fb220207589 */ /* 0x000f2200000e0000 */
[----:B0-----:R-:W-:Y:S01]  /*8920*/  FADD R153, -R152, R3 ;  /* 0x0000000398997221 */ /* 0x001fe20000000100 */
[----:B------:R-:W-:-:S02]  /*8930*/  FADD R156, -R83, R160 ;  /* 0x000000a0539c7221 */ /* 0x000fc40000000100 */
[----:B------:R-:W-:Y:S04]  /*8940*/  SHFL.IDX PT, R33, R33, R24, 0x1f ;  /* 0x00001f1821217589 */ /* 0x000fe800000e0000 */
[----:B------:R-:W0:Y:S04]  /*8950*/  SHFL.IDX PT, R34, R34, R178, 0x1f ;  /* 0x00001fb222227589 */ /* 0x000e2800000e0000 */
[----:B------:R-:W-:Y:S04]  /*8960*/  SHFL.IDX PT, R35, R35, R24, 0x1f ;  /* 0x00001f1823237589 */ /* 0x000fe800000e0000 */
[----:B------:R-:W5:Y:S01]  /*8970*/  SHFL.IDX PT, R36, R36, R178, 0x1f ;  /* 0x00001fb224247589 */ /* 0x000f6200000e0000 */
[----:B------:R-:W-:Y:S01]  /*8980*/  FMUL R153, R153, 1.4426950216293334961 ;  /* 0x3fb8aa3b99997820 */ /* 0x000fe20000400000 */
[----:B------:R-:W-:-:S02]  /*8990*/  FMUL R156, R156, 1.4426950216293334961 ;  /* 0x3fb8aa3b9c9c7820 */ /* 0x000fc40000400000 */
[----:B------:R-:W-:Y:S01]  /*89a0*/  SHFL.IDX PT, R37, R37, R24, 0x1f ;  /* 0x00001f1825257589 */ /* 0x000fe200000e0000 */
[----:B------:R-:W-:-:S03]  /*89b0*/  IMAD.MOV.U32 R0, RZ, RZ, 0x5410 ;  /* 0x00005410ff007424 */ /* 0x000fc600078e00ff */
[----:B------:R-:W5:Y:S01]  /*89c0*/  SHFL.IDX PT, R38, R38, R178, 0x1f ;  /* 0x00001fb226267589 */ /* 0x000f6200000e0000 */
[----:B------:R-:W-:-:S03]  /*89d0*/  LOP3.LUT P2, RZ, R198, 0x2, RZ, 0xc0, !PT ;  /* 0x00000002c6ff7812 */ /* 0x000fc6000784c0ff */
[----:B------:R1:W-:Y:S04]  /*89e0*/  SHFL.IDX PT, R39, R39, R24, 0x1f ;  /* 0x00001f1827277589 */ /* 0x0003e800000e0000 */
[----:B------:R-:W5:Y:S01]  /*89f0*/  SHFL.IDX PT, R177, R177, R178, 0x1f ;  /* 0x00001fb2b1b17589 */ /* 0x000f6200000e0000 */
[----:B------:R-:W-:Y:S01]  /*8a00*/  SEL R3, R0, 0x1054, !P2 ;  /* 0x0000105400037807 */ /* 0x000fe20005000000 */
[----:B------:R-:W5:Y:S01]  /*8a10*/  MUFU.EX2 R153, R153 ;  /* 0x0000009900997308 */ /* 0x000f620000000800 */
[----:B-1----:R-:W-:-:S07]  /*8a20*/  IMAD.MOV.U32 R24, RZ, RZ, 0x7632 ;  /* 0x00007632ff187424 */ /* 0x002fce00078e00ff */
[----:B------:R-:W1:Y:S01]  /*8a30*/  MUFU.EX2 R156, R156 ;  /* 0x0000009c009c7308 */ /* 0x000e620000000800 */
[----:B------:R-:W-:Y:S02]  /*8a40*/  SEL R0, R24, 0x3276, !P2 ;  /* 0x0000327618007807 */ /* 0x000fe40005000000 */
[CCC-:B------:R-:W-:Y:S02]  /*8a50*/  PRMT R24, R25.reuse, R3.reuse, R26.reuse ;  /* 0x0000000319187216 */ /* 0x1c0fe4000000001a */
[-C--:B------:R-:W-:Y:S02]  /*8a60*/  PRMT R25, R25, R0.reuse, R26 ;  /* 0x0000000019197216 */ /* 0x080fe4000000001a */
[CCC-:B--2---:R-:W-:Y:S02]  /*8a70*/  PRMT R26, R28.reuse, R3.reuse, R27.reuse ;  /* 0x000000031c1a7216 */ /* 0x1c4fe4000000001b */
[----:B------:R-:W-:Y:S02]  /*8a80*/  PRMT R27, R28, R0, R27 ;  /* 0x000000001c1b7216 */ /* 0x000fe4000000001b */
[----:B---3--:R-:W-:-:S02]  /*8a90*/  PRMT R28, R29, R3, R30 ;  /* 0x000000031d1c7216 */ /* 0x008fc4000000001e */
[-C--:B------:R-:W-:Y:S02]  /*8aa0*/  PRMT R29, R29, R0.reuse, R30 ;  /* 0x000000001d1d7216 */ /* 0x080fe4000000001e */
[CCC-:B----4-:R-:W-:Y:S02]  /*8ab0*/  PRMT R30, R31.reuse, R3.reuse, R32.reuse ;  /* 0x000000031f1e7216 */ /* 0x1d0fe40000000020 */
[-C--:B------:R-:W-:Y:S02]  /*8ac0*/  PRMT R31, R31, R0.reuse, R32 ;  /* 0x000000001f1f7216 */ /* 0x080fe40000000020 */
[CCC-:B0-----:R-:W-:Y:S02]  /*8ad0*/  PRMT R32, R33.reuse, R3.reuse, R34.reuse ;  /* 0x0000000321207216 */ /* 0x1c1fe40000000022 */
[----:B------:R-:W-:Y:S02]  /*8ae0*/  PRMT R33, R33, R0, R34 ;  /* 0x0000000021217216 */ /* 0x000fe40000000022 */
[----:B-----5:R-:W-:-:S02]  /*8af0*/  PRMT R34, R35, R3, R36 ;  /* 0x0000000323227216 */ /* 0x020fc40000000024 */
[-C--:B------:R-:W-:Y:S01]  /*8b00*/  PRMT R35, R35, R0.reuse, R36 ;  /* 0x0000000023237216 */ /* 0x080fe20000000024 */
[----:B------:R-:W-:Y:S01]  /*8b10*/  FMUL R90, R90, R153 ;  /* 0x000000995a5a7220 */ /* 0x000fe20000400000 */
[--C-:B------:R-:W-:Y:S01]  /*8b20*/  PRMT R36, R37, R3, R38.reuse ;  /* 0x0000000325247216 */ /* 0x100fe20000000026 */
[-C--:B------:R-:W-:Y:S01]  /*8b30*/  FMUL R91, R91, R153.reuse ;  /* 0x000000995b5b7220 */ /* 0x080fe20000400000 */
[----:B------:R-:W-:Y:S01]  /*8b40*/  PRMT R37, R37, R0, R38 ;  /* 0x0000000025257216 */ /* 0x000fe20000000026 */
[-C--:B------:R-:W-:Y:S01]  /*8b50*/  FMUL R94, R94, R153.reuse ;  /* 0x000000995e5e7220 */ /* 0x080fe20000400000 */
        /* <DEDUP_REMOVED lines=28> */
[-C--:B-1----:R-:W-:Y:S01]  /*8d20*/  FMUL R88, R88, R156.reuse ;  /* 0x0000009c58587220 */ /* 0x082fe20000400000 */
        /* <DEDUP_REMOVED lines=30> */
[----:B------:R-:W-:Y:S01]  /*8f10*/  FMUL R149, R149, R156 ;  /* 0x0000009c95957220 */ /* 0x000fe20000400000 */
[----:B------:R-:W-:Y:S01]  /*8f20*/  FMUL R151, R151, R153 ;  /* 0x0000009997977220 */ /* 0x000fe20000400000 */
[----:B------:R-:W-:-:S02]  /*8f30*/  PRMT R38, R39, R3, R177 ;  /* 0x0000000327267216 */ /* 0x000fc400000000b1 */
[----:B------:R-:W-:Y:S01]  /*8f40*/  PRMT R39, R39, R0, R177 ;  /* 0x0000000027277216 */ /* 0x000fe200000000b1 */
[----:B------:R-:W-:Y:S06]  /*8f50*/  BAR.SYNC.DEFER_BLOCKING 0x0 ;  /* 0x0000000000007b1d */ /* 0x000fec0000010000 */
[----:B------:R-:W-:-:S06]  /*8f60*/  WARPGROUP.ARRIVE ;  /* 0x00000000000079c5 */ /* 0x000fcc0000000000 */
[----:B------:R-:W-:-:S12]  /*8f70*/  QGMMA.64x128x32.F32.E4M3.E4M3 R88, R24, gdesc[UR16], R88 ;  /* 0x01e0001018587df3 */ /* 0x000fd80008700858 */
[----:B------:R-:W-:Y:S01]  /*8f80*/  QGMMA.64x128x32.F32.E4M3.E4M3 R88, R28, gdesc[UR8], R88 ;  /* 0x01e000081c587df3 */ /* 0x000fe20008700858 */
[----:B------:R-:W-:Y:S01]  /*8f90*/  FADD R173, R173, R174 ;  /* 0x000000aeadad7221 */ /* 0x000fe20000000000 */
[----:B------:R-:W-:-:S03]  /*8fa0*/  FADD R154, R154, R165 ;  /* 0x000000a59a9a7221 */ /* 0x000fc60000000000 */
        /* <DEDUP_REMOVED lines=11> */
[----:B------:R-:W-:Y:S02]  /*9060*/  FADD R154, R42, R154 ;  /* 0x0000009a2a9a7221 */ /* 0x000fe40000000000 */
[----:B------:R-:W0:Y:S01]  /*9070*/  LDC R42, c[0x0][0x280] ;  /* 0x0000a000ff2a7b82 */ /* 0x000e220000000800 */
[----:B------:R-:W-:Y:S01]  /*9080*/  FADD R173, R41, R173 ;  /* 0x000000ad29ad7221 */ /* 0x000fe20000000000 */
[----:B------:R-:W-:-:S03]  /*9090*/  FADD R154, R43, R154 ;  /* 0x0000009a2b9a7221 */ /* 0x000fc60000000000 */
[----:B------:R-:W-:Y:S01]  /*90a0*/  FADD R173, R44, R173 ;  /* 0x000000ad2cad7221 */ /* 0x000fe20000000000 */
[----:B------:R-:W-:-:S03]  /*90b0*/  FADD R154, R46, R154 ;  /* 0x0000009a2e9a7221 */ /* 0x000fc60000000000 */
[----:B------:R-:W-:Y:S01]  /*90c0*/  FADD R173, R45, R173 ;  /* 0x000000ad2dad7221 */ /* 0x000fe20000000000 */
[----:B------:R-:W-:-:S03]  /*90d0*/  FADD R154, R47, R154 ;  /* 0x0000009a2f9a7221 */ /* 0x000fc60000000000 */
[----:B------:R-:W-:Y:S01]  /*90e0*/  FADD R173, R87, R173 ;  /* 0x000000ad57ad7221 */ /* 0x000fe20000000000 */
[----:B------:R-:W-:Y:S01]  /*90f0*/  QGMMA.64x128x32.F32.E4M3.E4M3 R88, R32, gdesc[UR24], R88 ;  /* 0x01e0001820587df3 */ /* 0x000fe20008700858 */
[----:B------:R-:W-:Y:S02]  /*9100*/  FADD R154, R50, R154 ;  /* 0x0000009a329a7221 */ /* 0x000fe40000000000 */
[----:B------:R-:W-:Y:S02]  /*9110*/  FADD R173, R49, R173 ;  /* 0x000000ad31ad7221 */ /* 0x000fe40000000000 */
[----:B------:R-:W-:Y:S02]  /*9120*/  FADD R154, R51, R154 ;  /* 0x0000009a339a7221 */ /* 0x000fe40000000000 */
[----:B------:R-:W-:Y:S02]  /*9130*/  FADD R173, R52, R173 ;  /* 0x000000ad34ad7221 */ /* 0x000fe40000000000 */
[----:B------:R-:W-:-:S02]  /*9140*/  FADD R154, R54, R154 ;  /* 0x0000009a369a7221 */ /* 0x000fc40000000000 */
[----:B------:R-:W-:Y:S02]  /*9150*/  FADD R173, R53, R173 ;  /* 0x000000ad35ad7221 */ /* 0x000fe40000000000 */
        /* <DEDUP_REMOVED lines=28> */
[----:B------:R-:W-:Y:S01]  /*9320*/  FADD R154, R171, R154 ;  /* 0x0000009aab9a7221 */ /* 0x000fe20000000000 */
[----:B------:R-:W-:Y:S01]  /*9330*/  QGMMA.64x128x32.F32.E4M3.E4M3 R88, R36, gdesc[UR12], R88, gsb0 ;  /* 0x01e0000c24587df3 */ /* 0x000fe20008000858 */
[----:B------:R-:W-:-:S02]  /*9340*/  FADD R173, R84, R173 ;  /* 0x000000ad54ad7221 */ /* 0x000fc40000000000 */
[----:B------:R-:W-:Y:S02]  /*9350*/  FADD R154, R86, R154 ;  /* 0x0000009a569a7221 */ /* 0x000fe40000000000 */
[----:B------:R-:W-:Y:S02]  /*9360*/  FADD R173, R85, R173 ;  /* 0x000000ad55ad7221 */ /* 0x000fe40000000000 */
[----:B------:R-:W-:Y:S02]  /*9370*/  FADD R154, R172, R154 ;  /* 0x0000009aac9a7221 */ /* 0x000fe40000000000 */
[----:B------:R-:W-:Y:S02]  /*9380*/  FADD R173, R162, R173 ;  /* 0x000000ada2ad7221 */ /* 0x000fe40000000000 */
[----:B------:R-:W-:-:S03]  /*9390*/  FADD R154, R48, R154 ;  /* 0x0000009a309a7221 */ /* 0x000fc60000000000 */
[----:B------:R-:W1:Y:S04]  /*93a0*/  SHFL.BFLY PT, R3, R173, 0x2, 0x1f ;  /* 0x0c401f00ad037f89 */ /* 0x000e6800000e0000 */
[----:B------:R-:W2:Y:S01]  /*93b0*/  SHFL.BFLY PT, R0, R154, 0x2, 0x1f ;  /* 0x0c401f009a007f89 */ /* 0x000ea200000e0000 */
[----:B------:R-:W-:Y:S01]  /*93c0*/  UIADD3 UR6, UR6, 0x80, URZ ;  /* 0x0000008006067890 */ /* 0x000fe2000fffe03f */
[----:B-1----:R-:W-:Y:S01]  /*93d0*/  FADD R3, R173, R3 ;  /* 0x00000003ad037221 */ /* 0x002fe20000000000 */
[----:B--2---:R-:W-:-:S04]  /*93e0*/  FADD R0, R154, R0 ;  /* 0x000000009a007221 */ /* 0x004fc80000000000 */
[----:B------:R-:W1:Y:S04]  /*93f0*/  SHFL.BFLY PT, R40, R3, 0x1, 0x1f ;  /* 0x0c201f0003287f89 */ /* 0x000e6800000e0000 */
[----:B------:R-:W2:Y:S01]  /*9400*/  SHFL.BFLY PT, R41, R0, 0x1, 0x1f ;  /* 0x0c201f0000297f89 */ /* 0x000ea200000e0000 */
[----:B0-----:R-:W-:Y:S01]  /*9410*/  ISETP.LE.AND P2, PT, R42, UR6, PT ;  /* 0x000000062a007c0c */ /* 0x001fe2000bf43270 */
[----:B------:R-:W-:Y:S02]  /*9420*/  ULEA UR5, UR29, UR5, 0x7 ;  /* 0x000000051d057291 */ /* 0x000fe4000f8e383f */
[----:B------:R-:W-:Y:S01]  /*9430*/  ULEA UR4, UR32, UR4, 0x7 ;  /* 0x0000000420047291 */ /* 0x000fe2000f8e383f */
[----:B------:R-:W-:Y:S02]  /*9440*/  IMAD.MOV.U32 R160, RZ, RZ, R83 ;  /* 0x000000ffffa07224 */ /* 0x000fe400078e0053 */
[----:B-1----:R-:W-:Y:S01]  /*9450*/  FADD R40, R3, R40 ;  /* 0x0000002803287221 */ /* 0x002fe20000000000 */
[----:B--2---:R-:W-:-:S03]  /*9460*/  FADD R41, R0, R41 ;  /* 0x0000002900297221 */ /* 0x004fc60000000000 */
[----:B------:R-:W-:Y:S01]  /*9470*/  FFMA R2, R156, R2, R40 ;  /* 0x000000029c027223 */ /* 0x000fe20000000028 */
[----:B------:R-:W-:Y:S02]  /*9480*/  IMAD.MOV.U32 R40, RZ, RZ, R83 ;  /* 0x000000ffff287224 */ /* 0x000fe400078e0053 */
[----:B------:R-:W-:Y:S01]  /*9490*/  FFMA R155, R153, R155, R41 ;  /* 0x0000009b999b7223 */ /* 0x000fe20000000029 */
[--C-:B------:R-:W-:Y:S02]  /*94a0*/  IMAD.MOV.U32 R0, RZ, RZ, R152.reuse ;  /* 0x000000ffff007224 */ /* 0x100fe400078e0098 */
[----:B------:R-:W-:Y:S01]  /*94b0*/  IMAD.MOV.U32 R3, RZ, RZ, R152 ;  /* 0x000000ffff037224 */ /* 0x000fe200078e0098 */
[----:B------:R-:W-:Y:S02]  /*94c0*/  WARPGROUP.DEPBAR.LE gsb0, 0x0 ;  /* 0x00008000000079c5 */ /* 0x000fe40000010000 */
[----:B------:R-:W-:Y:S05]  /*94d0*/  @!P2 BRA `(.L_x_1) ;  /* 0xffffffac0040a947 */ /* 0x000fea000383ffff */
.L_x_0:
[----:B------:R-:W0:Y:S01]  /*94e0*/  S2R R156, SR_TID.X ;  /* 0x00000000009c7919 */ /* 0x000e220000002100 */
[----:B------:R-:W-:Y:S02]  /*94f0*/  IMAD.MOV.U32 R159, RZ, RZ, R155 ;  /* 0x000000ffff9f7224 */ /* 0x000fe400078e009b */
[----:B------:R-:W-:Y:S01]  /*9500*/  FMUL R19, R88, 0.25 ;  /* 0x3e80000058137820 */ /* 0x000fe20000400000 */
[----:B------:R-:W-:Y:S02]  /*9510*/  IMAD.MOV.U32 R12, RZ, RZ, R2 ;  /* 0x000000ffff0c7224 */ /* 0x000fe400078e0002 */
[----:B------:R-:W-:Y:S01]  /*9520*/  FMUL R2, R149, 0.25 ;  /* 0x3e80000095027820 */ /* 0x000fe20000400000 */
[----:B------:R-:W1:Y:S01]  /*9530*/  LDC R58, c[0x0][0x278] ;  /* 0x00009e00ff3a7b82 */ /* 0x000e620000000800 */
[C---:B------:R-:W-:Y:S01]  /*9540*/  FSETP.GT.AND P1, PT, |R159|.reuse, 8.50705917302346158658e+37, PT ;  /* 0x7e8000009f00780b */ /* 0x040fe20003f24200 */
[----:B------:R-:W2:Y:S01]  /*9550*/  S2R R152, SR_CTAID.X ;  /* 0x0000000000987919 */ /* 0x000ea20000002500 */
[----:B------:R-:W-:Y:S01]  /*9560*/  FSETP.GT.AND P2, PT, |R12|, 8.50705917302346158658e+37, PT ;  /* 0x7e8000000c00780b */ /* 0x000fe20003f44200 */
[----:B------:R-:W-:Y:S01]  /*9570*/  ULDC.64 UR4, c[0x0][0x270] ;  /* 0x00009c0000047ab9 */ /* 0x000fe20000000a00 */
[----:B------:R-:W-:Y:S01]  /*9580*/  FSETP.GEU.AND P4, PT, R159, 1.175494350822287508e-38, PT ;  /* 0x008000009f00780b */ /* 0x000fe20003f8e000 */
[----:B------:R-:W-:Y:S01]  /*9590*/  UIMAD UR4, UR20, UR4, URZ ;  /* 0x00000004140472a4 */ /* 0x000fe2000f8e023f */
[----:B------:R-:W-:Y:S01]  /*95a0*/  FSEL R149, R2, R149, P2 ;  /* 0x0000009502957208 */ /* 0x000fe20001000000 */
[----:B------:R-:W-:Y:S01]  /*95b0*/  FMUL R2, R145, 0.25 ;  /* 0x3e80000091027820 */ /* 0x000fe20000400000 */
[----:B------:R-:W-:-:S02]  /*95c0*/  FSETP.GEU.AND P5, PT, |R159|, 1.175494350822287508e-38, PT ;  /* 0x008000009f00780b */ /* 0x000fc40003fae200 */
[----:B------:R-:W-:Y:S02]  /*95d0*/  FSETP.GEU.AND P3, PT, R12, 1.175494350822287508e-38, PT ;  /* 0x008000000c00780b */ /* 0x000fe40003f6e000 */
[----:B------:R-:W-:Y:S01]  /*95e0*/  FSEL R145, R2, R145, P2 ;  /* 0x0000009102917208 */ /* 0x000fe20001000000 */
[----:B------:R-:W-:Y:S01]  /*95f0*/  FMUL R2, R137, 0.25 ;  /* 0x3e80000089027820 */ /* 0x000fe20000400000 */
[----:B------:R-:W-:-:S04]  /*9600*/  FSEL R157, R19, R88, P2 ;  /* 0x00000058139d7208 */ /* 0x000fc80001000000 */
[----:B------:R-:W-:Y:S01]  /*9610*/  FSEL R137, R2, R137, P2 ;  /* 0x0000008902897208 */ /* 0x000fe20001000000 */
[----:B------:R-:W-:-:S05]  /*9620*/  FMUL R2, R129, 0.25 ;  /* 0x3e80000081027820 */ /* 0x000fca0000400000 */
[----:B------:R-:W-:Y:S01]  /*9630*/  FSEL R129, R2, R129, P2 ;  /* 0x0000008102817208 */ /* 0x000fe20001000000 */
[----:B------:R-:W-:Y:S01]  /*9640*/  FMUL R2, R125, 0.25 ;  /* 0x3e8000007d027820 */ /* 0x000fe20000400000 */
[C---:B0-----:R-:W-:Y:S01]  /*9650*/  LOP3.LUT R6, R156.reuse, 0x7, RZ, 0xc0, !PT ;  /* 0x000000079c067812 */ /* 0x041fe200078ec0ff */
[C---:B------:R-:W-:Y:S01]  /*9660*/  IMAD.SHL.U32 R3, R156.reuse, 0x8, RZ ;  /* 0x000000089c037824 */ /* 0x040fe200078e00ff */
[C---:B------:R-:W-:Y:S01]  /*9670*/  LOP3.LUT R41, R156.reuse, 0x8, RZ, 0xc0, !PT ;  /* 0x000000089c297812 */ /* 0x040fe200078ec0ff */
[----:B------:R-:W-:Y:S01]  /*9680*/  IMAD.SHL.U32 R5, R156, 0x4, RZ ;  /* 0x000000049c057824 */ /* 0x000fe200078e00ff */
[----:B------:R-:W-:Y:S01]  /*9690*/  FSEL R125, R2, R125, P2 ;  /* 0x0000007d027d7208 */ /* 0x000fe20001000000 */
[----:B------:R-:W-:Y:S01]  /*96a0*/  IMAD.SHL.U32 R59, R6, 0x10, RZ ;  /* 0x00000010063b7824 */ /* 0x000fe200078e00ff */
[----:B------:R-:W-:Y:S01]  /*96b0*/  LOP3.LUT R3, R3, 0x780, RZ, 0xc0, !PT ;  /* 0x0000078003037812 */ /* 0x000fe200078ec0ff */
[----:B------:R-:W-:Y:S01]  /*96c0*/  FMUL R2, R117, 0.25 ;  /* 0x3e80000075027820 */ /* 0x000fe20000400000 */
[----:B------:R-:W-:-:S02]  /*96d0*/  LEA R4, R41, UR21, 0x8 ;  /* 0x0000001529047c11 */ /* 0x000fc4000f8e40ff */
[----:B------:R-:W-:Y:S02]  /*96e0*/  LOP3.LUT R5, R5, 0x1c0, RZ, 0xc0, !PT ;  /* 0x000001c005057812 */ /* 0x000fe400078ec0ff */
[----:B------:R-:W-:Y:S01]  /*96f0*/  IADD3 R59, R59, R4, R3 ;  /* 0x000000043b3b7210 */ /* 0x000fe20007ffe003 */
[----:B------:R-:W-:Y:S01]  /*9700*/  FMUL R3, R150, 0.25 ;  /* 0x3e80000096037820 */ /* 0x000fe20000400000 */
[----:B------:R-:W-:Y:S01]  /*9710*/  LEA R6, R6, UR21, 0x3 ;  /* 0x0000001506067c11 */ /* 0x000fe2000f8e18ff */
[----:B------:R-:W-:Y:S01]  /*9720*/  FMUL R4, R151, 0.25 ;  /* 0x3e80000097047820 */ /* 0x000fe20000400000 */
[----:B------:R-:W-:Y:S01]  /*9730*/  FSEL R117, R2, R117, P2 ;  /* 0x0000007502757208 */ /* 0x000fe20001000000 */
[----:B------:R-:W-:Y:S01]  /*9740*/  FMUL R2, R105, 0.25 ;  /* 0x3e80000069027820 */ /* 0x000fe20000400000 */
[----:B------:R-:W-:Y:S01]  /*9750*/  FSEL R9, R3, R150, P1 ;  /* 0x0000009603097208 */ /* 0x000fe20000800000 */
[----:B------:R-:W-:Y:S01]  /*9760*/  FMUL R3, R142, 0.25 ;  /* 0x3e8000008e037820 */ /* 0x000fe20000400000 */
[----:B------:R-:W-:-:S02]  /*9770*/  IMAD.IADD R8, R5, 0x1, R6 ;  /* 0x0000000105087824 */ /* 0x000fc400078e0206 */
[----:B------:R-:W-:Y:S01]  /*9780*/  FMUL R5, R146, 0.25 ;  /* 0x3e80000092057820 */ /* 0x000fe20000400000 */
[----:B------:R-:W-:Y:S01]  /*9790*/  FSEL R151, R4, R151, P1 ;  /* 0x0000009704977208 */ /* 0x000fe20000800000 */
        /* <DEDUP_REMOVED lines=83> */
[----:B------:R-:W-:Y:S01]  /*9cd0*/  FMUL R2, R159, 8388608 ;  /* 0x4b0000009f027820 */ /* 0x000fe20000400000 */
        /* <DEDUP_REMOVED lines=8> */
[----:B------:R-:W-:Y:S01]  /*9d60*/  FSEL R2, R2, R159, !P4 ;  /* 0x0000009f02027208 */ /* 0x000fe20006000000 */
[----:B------:R-:W-:Y:S01]  /*9d70*/  @P1 FMUL R159, R159, 0.25 ;  /* 0x3e8000009f9f1820 */ /* 0x000fe20000400000 */
[----:B------:R-:W-:Y:S01]  /*9d80*/  FSEL R107, R6, R107, P1 ;  /* 0x0000006b066b7208 */ /* 0x000fe20000800000 */
[----:B------:R-:W-:Y:S01]  /*9d90*/  FMUL R6, R99, 0.25 ;  /* 0x3e80000063067820 */ /* 0x000fe20000400000 */
[----:B------:R-:W-:Y:S01]  /*9da0*/  FSEL R113, R4, R113, P2 ;  /* 0x0000007104717208 */ /* 0x000fe20001000000 */
[----:B------:R-:W-:Y:S01]  /*9db0*/  FMUL R4, R101, 0.25 ;  /* 0x3e80000065047820 */ /* 0x000fe20000400000 */
[----:B------:R-:W-:Y:S01]  /*9dc0*/  FSEL R91, R5, R92, P2 ;  /* 0x0000005c055b7208 */ /* 0x000fe20001000000 */
[----:B------:R-:W-:Y:S01]  /*9dd0*/  VIADD R5, R2, 0xc0cafb0d ;  /* 0xc0cafb0d02057836 */ /* 0x000fe20000000000 */
[----:B------:R-:W-:Y:S01]  /*9de0*/  FSEL R57, R3, R108, P2 ;  /* 0x0000006c03397208 */ /* 0x000fe20001000000 */
[----:B------:R-:W-:Y:S01]  /*9df0*/  FMUL R3, R100, 0.25 ;  /* 0x3e80000064037820 */ /* 0x000fe20000400000 */
[----:B------:R-:W-:Y:S01]  /*9e00*/  FSEL R99, R6, R99, P1 ;  /* 0x0000006306637208 */ /* 0x000fe20000800000 */
[----:B------:R-:W-:Y:S01]  /*9e10*/  FMUL R6, R109, 0.25 ;  /* 0x3e8000006d067820 */ /* 0x000fe20000400000 */
[----:B------:R-:W-:Y:S01]  /*9e20*/  FSEL R101, R4, R101, P2 ;  /* 0x0000006504657208 */ /* 0x000fe20001000000 */
[----:B------:R-:W-:Y:S01]  /*9e30*/  FMUL R4, R93, 0.25 ;  /* 0x3e8000005d047820 */ /* 0x000fe20000400000 */
[----:B------:R-:W-:Y:S01]  /*9e40*/  LOP3.LUT R5, R5, 0xff800000, RZ, 0xc0, !PT ;  /* 0xff80000005057812 */ /* 0x000fe200078ec0ff */
[----:B------:R-:W-:Y:S01]  /*9e50*/  @!P5 FMUL R159, R159, 16777216 ;  /* 0x4b8000009f9fd820 */ /* 0x000fe20000400000 */
[----:B------:R-:W-:Y:S01]  /*9e60*/  FSEL R81, R3, R100, P2 ;  /* 0x0000006403517208 */ /* 0x000fe20001000000 */
[----:B------:R-:W-:Y:S01]  /*9e70*/  FMUL R3, R12, 8388608 ;  /* 0x4b0000000c037820 */ /* 0x000fe20000400000 */
[----:B------:R-:W-:Y:S01]  /*9e80*/  FSEL R109, R6, R109, P2 ;  /* 0x0000006d066d7208 */ /* 0x000fe20001000000 */
[----:B------:R-:W-:Y:S01]  /*9e90*/  @!P5 FMUL R151, R151, 16777216 ;  /* 0x4b8000009797d820 */ /* 0x000fe20000400000 */
[----:B------:R-:W-:Y:S01]  /*9ea0*/  FSEL R131, RZ, -23, P4 ;  /* 0xc1b80000ff837808 */ /* 0x000fe20002000000 */
[----:B------:R-:W-:Y:S01]  /*9eb0*/  @!P5 FMUL R9, R9, 16777216 ;  /* 0x4b8000000909d820 */ /* 0x000fe20000400000 */
[----:B------:R-:W-:Y:S01]  /*9ec0*/  I2FP.F32.S32 R6, R5 ;  /* 0x0000000500067245 */ /* 0x000fe20000201400 */
[----:B------:R-:W-:Y:S01]  /*9ed0*/  @!P5 FMUL R147, R147, 16777216 ;  /* 0x4b8000009393d820 */ /* 0x000fe20000400000 */
[----:B------:R-:W-:Y:S01]  /*9ee0*/  FSEL R93, R4, R93, P2 ;  /* 0x0000005d045d7208 */ /* 0x000fe20001000000 */
[----:B------:R-:W-:Y:S01]  /*9ef0*/  FMUL R4, R89, 0.25 ;  /* 0x3e80000059047820 */ /* 0x000fe20000400000 */
[----:B------:R-:W-:Y:S01]  /*9f00*/  FSEL R3, R3, R12, !P3 ;  /* 0x0000000c03037208 */ /* 0x000fe20005800000 */
[----:B------:R-:W-:Y:S01]  /*9f10*/  FFMA.FTZ R131, R6, 1.1920928955078125e-07, R131 ;  /* 0x3400000006837823 */ /* 0x000fe20000010083 */
[----:B------:R-:W-:Y:S01]  /*9f20*/  FSEL R130, RZ, -23, P3 ;  /* 0xc1b80000ff827808 */ /* 0x000fe20001800000 */
[----:B------:R-:W0:Y:S01]  /*9f30*/  MUFU.RCP R6, R159 ;  /* 0x0000009f00067308 */ /* 0x000e220000001000 */
[----:B------:R-:W-:Y:S01]  /*9f40*/  FSEL R89, R4, R89, P2 ;  /* 0x0000005904597208 */ /* 0x000fe20001000000 */
[----:B------:R-:W-:Y:S01]  /*9f50*/  VIADD R4, R3, 0xc0cafb0d ;  /* 0xc0cafb0d03047836 */ /* 0x000fe20000000000 */
[C---:B------:R-:W-:Y:S01]  /*9f60*/  FSETP.GEU.AND P3, PT, |R12|.reuse, 1.175494350822287508e-38, PT ;  /* 0x008000000c00780b */ /* 0x040fe20003f6e200 */
[----:B------:R-:W-:Y:S01]  /*9f70*/  @P2 FMUL R12, R12, 0.25 ;  /* 0x3e8000000c0c2820 */ /* 0x000fe20000400000 */
[----:B------:R-:W-:Y:S01]  /*9f80*/  @!P5 FMUL R13, R13, 16777216 ;  /* 0x4b8000000d0dd820 */ /* 0x000fe20000400000 */
[----:B------:R-:W-:Y:S01]  /*9f90*/  @!P5 FMUL R143, R143, 16777216 ;  /* 0x4b8000008f8fd820 */ /* 0x000fe20000400000 */
[----:B------:R-:W-:Y:S01]  /*9fa0*/  LOP3.LUT R4, R4, 0xff800000, RZ, 0xc0, !PT ;  /* 0xff80000004047812 */ /* 0x000fe200078ec0ff */
[----:B------:R-:W-:Y:S01]  /*9fb0*/  @!P5 FMUL R17, R17, 16777216 ;  /* 0x4b8000001111d820 */ /* 0x000fe20000400000 */
[----:B------:R-:W-:Y:S01]  /*9fc0*/  @!P5 FMUL R139, R139, 16777216 ;  /* 0x4b8000008b8bd820 */ /* 0x000fe20000400000 */
[----:B------:R-:W-:Y:S01]  /*9fd0*/  @!P5 FMUL R23, R23, 16777216 ;  /* 0x4b8000001717d820 */ /* 0x000fe20000400000 */
[----:B------:R-:W-:Y:S01]  /*9fe0*/  I2FP.F32.S32 R7, R4 ;  /* 0x0000000400077245 */ /* 0x000fe20000201400 */
[----:B------:R-:W-:Y:S01]  /*9ff0*/  @!P5 FMUL R135, R135, 16777216 ;  /* 0x4b8000008787d820 */ /* 0x000fe20000400000 */
        /* <DEDUP_REMOVED lines=24> */
[----:B------:R-:W-:Y:S01]  /*a180*/  FFMA.FTZ R130, R7, 1.1920928955078125e-07, R130 ;  /* 0x3400000007827823 */ /* 0x000fe20000010082 */
[C---:B0-----:R-:W-:Y:S01]  /*a190*/  FMUL R19, R6.reuse, R151 ;  /* 0x0000009706137220 */ /* 0x041fe20000400000 */
[C---:B------:R-:W-:Y:S01]  /*a1a0*/  FMUL R10, R6.reuse, R9 ;  /* 0x00000009060a7220 */ /* 0x040fe20000400000 */
        /* <DEDUP_REMOVED lines=29> */
[----:B------:R-:W-:Y:S01]  /*a380*/  FMUL R70, R6, R155 ;  /* 0x0000009b06467220 */ /* 0x000fe20000400000 */
[----:B------:R-:W-:Y:S01]  /*a390*/  @!P3 FMUL R149, R149, 16777216 ;  /* 0x4b8000009595b820 */ /* 0x000fe20000400000 */
[----:B------:R-:W0:Y:S01]  /*a3a0*/  MUFU.RCP R6, R12 ;  /* 0x0000000c00067308 */ /* 0x000e220000001000 */
        /* <DEDUP_REMOVED lines=31> */
[----:B------:R-:W-:Y:S01]  /*a5a0*/  LEA.HI R41, R41, R8, RZ, 0x1f ;  /* 0x0000000829297211 */ /* 0x000fe200078ff8ff */
        /* <DEDUP_REMOVED lines=32> */
[----:B------:R-:W-:Y:S01]  /*a7b0*/  F2FP.SATFINITE.E4M3.F32.PACK_AB_MERGE_C R72, R89, R72, RZ ;  /* 0x000000485948723e */ /* 0x000fe200048070ff */
[----:B------:R-:W-:Y:S01]  /*a7c0*/  IMAD.IADD R4, R3, 0x1, -R4 ;  /* 0x0000000103047824 */ /* 0x000fe200078e0a04 */
[----:B------:R-:W-:Y:S01]  /*a7d0*/  F2FP.SATFINITE.E4M3.F32.PACK_AB_MERGE_C R9, R9, R60, RZ ;  /* 0x0000003c0909723e */ /* 0x000fe200048070ff */
[----:B------:R-:W-:Y:S01]  /*a7e0*/  IMAD.SHL.U32 R132, R156, 0x10, RZ ;  /* 0x000000109c847824 */ /* 0x000fe200078e00ff */
[----:B------:R-:W-:Y:S01]  /*a7f0*/  F2FP.SATFINITE.E4M3.F32.PACK_AB_MERGE_C R68, R93, R68, RZ ;  /* 0x000000445d44723e */ /* 0x000fe200048070ff */
[----:B------:R-:W-:Y:S01]  /*a800*/  FADD R4, R4, -1 ;  /* 0xbf80000004047421 */ /* 0x000fe20000000000 */
[----:B------:R-:W-:-:S02]  /*a810*/  F2FP.SATFINITE.E4M3.F32.PACK_AB_MERGE_C R97, R97, R6, RZ ;  /* 0x000000066161723e */ /* 0x000fc400048070ff */
[----:B------:R-:W-:Y:S02]  /*a820*/  F2FP.SATFINITE.E4M3.F32.PACK_AB_MERGE_C R16, R16, R27, RZ ;  /* 0x0000001b1010723e */ /* 0x000fe400048070ff */
[----:B------:R-:W-:Y:S02]  /*a830*/  F2FP.SATFINITE.E4M3.F32.PACK_AB_MERGE_C R70, R153, R70, RZ ;  /* 0x000000469946723e */ /* 0x000fe400048070ff */
[----:B------:R-:W-:Y:S02]  /*a840*/  F2FP.SATFINITE.E4M3.F32.PACK_AB_MERGE_C R66, R95, R66, RZ ;  /* 0x000000425f42723e */ /* 0x000fe400048070ff */
[----:B------:R-:W-:Y:S02]  /*a850*/  F2FP.SATFINITE.E4M3.F32.PACK_AB_MERGE_C R64, R99, R64, RZ ;  /* 0x000000406340723e */ /* 0x000fe400048070ff */
[----:B------:R-:W-:Y:S02]  /*a860*/  LOP3.LUT R72, R72, 0xffff, RZ, 0xc0, !PT ;  /* 0x0000ffff48487812 */ /* 0x000fe400078ec0ff */
[----:B------:R-:W-:-:S02]  /*a870*/  LOP3.LUT R23, R68, 0xffff, RZ, 0xc0, !PT ;  /* 0x0000ffff44177812 */ /* 0x000fc400078ec0ff */
[----:B------:R-:W-:Y:S02]  /*a880*/  LOP3.LUT R27, R97, 0xffff, RZ, 0xc0, !PT ;  /* 0x0000ffff611b7812 */ /* 0x000fe400078ec0ff */
[----:B------:R-:W-:Y:S02]  /*a890*/  F2FP.SATFINITE.E4M3.F32.PACK_AB_MERGE_C R56, R107, R56, RZ ;  /* 0x000000386b38723e */ /* 0x000fe400048070ff */
[----:B------:R-:W-:Y:S02]  /*a8a0*/  F2FP.SATFINITE.E4M3.F32.PACK_AB_MERGE_C R52, R111, R52, RZ ;  /* 0x000000346f34723e */ /* 0x000fe400048070ff */
[----:B------:R-:W-:Y:S02]  /*a8b0*/  F2FP.SATFINITE.E4M3.F32.PACK_AB_MERGE_C R48, R115, R48, RZ ;  /* 0x000000307330723e */ /* 0x000fe400048070ff */
[----:B------:R-:W-:Y:S02]  /*a8c0*/  F2FP.SATFINITE.E4M3.F32.PACK_AB_MERGE_C R17, R17, R30, RZ ;  /* 0x0000001e1111723e */ /* 0x000fe400048070ff */
[----:B------:R-:W-:-:S02]  /*a8d0*/  F2FP.SATFINITE.E4M3.F32.PACK_AB_MERGE_C R19, R19, R10, RZ ;  /* 0x0000000a1313723e */ /* 0x000fc400048070ff */
[----:B------:R-:W-:Y:S02]  /*a8e0*/  LOP3.LUT R30, R9, 0xffff, RZ, 0xc0, !PT ;  /* 0x0000ffff091e7812 */ /* 0x000fe400078ec0ff */
[----:B------:R-:W-:Y:S02]  /*a8f0*/  F2FP.SATFINITE.E4M3.F32.PACK_AB_MERGE_C R31, R31, R32, RZ ;  /* 0x000000201f1f723e */ /* 0x000fe400048070ff */
[----:B------:R-:W-:Y:S02]  /*a900*/  LOP3.LUT R70, R70, 0xffff, RZ, 0xc0, !PT ;  /* 0x0000ffff46467812 */ /* 0x000fe400078ec0ff */
[----:B------:R-:W-:Y:S02]  /*a910*/  LOP3.LUT R25, R66, 0xffff, RZ, 0xc0, !PT ;  /* 0x0000ffff42197812 */ /* 0x000fe400078ec0ff */
[----:B------:R-:W-:Y:S02]  /*a920*/  LOP3.LUT R29, R64, 0xffff, RZ, 0xc0, !PT ;  /* 0x0000ffff401d7812 */ /* 0x000fe400078ec0ff */
[----:B------:R-:W-:-:S02]  /*a930*/  PRMT R10, R27, 0x3340, R0 ;  /* 0x000033401b0a7816 */ /* 0x000fc40000000000 */
[----:B------:R-:W-:Y:S02]  /*a940*/  PRMT R9, R72, 0x3340, R23 ;  /* 0x0000334048097816 */ /* 0x000fe40000000017 */
        /* <DEDUP_REMOVED lines=8> */
[----:B------:R-:W-:Y:S02]  /*a9d0*/  SHF.R.U32.HI R63, RZ, 0x7, R156 ;  /* 0x00000007ff3f7819 */ /* 0x000fe4000001169c */
[----:B------:R-:W-:Y:S02]  /*a9e0*/  PRMT R20, R29, 0x3340, R0 ;  /* 0x000033401d147816 */ /* 0x000fe40000000000 */
[----:B------:R-:W-:-:S02]  /*a9f0*/  PRMT R11, R70, 0x3340, R25 ;  /* 0x00003340460b7816 */ /* 0x000fc40000000019 */
[----:B------:R-:W-:Y:S02]  /*aa00*/  PRMT R21, R9, 0x5410, R10 ;  /* 0x0000541009157816 */ /* 0x000fe4000000000a */
[----:B------:R-:W-:Y:S02]  /*aa10*/  F2FP.SATFINITE.E4M3.F32.PACK_AB_MERGE_C R54, R109, R54, RZ ;  /* 0x000000366d36723e */ /* 0x000fe400048070ff */
[----:B------:R-:W-:Y:S02]  /*aa20*/  F2FP.SATFINITE.E4M3.F32.PACK_AB_MERGE_C R50, R113, R50, RZ ;  /* 0x000000327132723e */ /* 0x000fe400048070ff */
[----:B------:R-:W-:Y:S02]  /*aa30*/  LOP3.LUT R44, R44, 0xffff, RZ, 0xc0, !PT ;  /* 0x0000ffff2c2c7812 */ /* 0x000fe400078ec0ff */
[----:B------:R-:W-:Y:S02]  /*aa40*/  LOP3.LUT R45, R38, 0xffff, RZ, 0xc0, !PT ;  /* 0x0000ffff262d7812 */ /* 0x000fe400078ec0ff */
[----:B------:R-:W-:-:S02]  /*aa50*/  LOP3.LUT R47, R34, 0xffff, RZ, 0xc0, !PT ;  /* 0x0000ffff222f7812 */ /* 0x000fc400078ec0ff */
[----:B------:R-:W-:Y:S02]  /*aa60*/  PRMT R10, R39, 0x3340, R0 ;  /* 0x00003340270a7816 */ /* 0x000fe40000000000 */
[----:B------:R-:W-:Y:S02]  /*aa70*/  PRMT R9, R32, 0x3340, R35 ;  /* 0x0000334020097816 */ /* 0x000fe40000000023 */
[----:B------:R-:W-:Y:S02]  /*aa80*/  F2FP.SATFINITE.E4M3.F32.PACK_AB_MERGE_C R28, R137, R28, RZ ;  /* 0x0000001c891c723e */ /* 0x000fe400048070ff */
[----:B------:R-:W-:Y:S02]  /*aa90*/  F2FP.SATFINITE.E4M3.F32.PACK_AB_MERGE_C R24, R141, R24, RZ ;  /* 0x000000188d18723e */ /* 0x000fe400048070ff */
[----:B------:R-:W-:Y:S02]  /*aaa0*/  SGXT.U32 R63, R63, 0x1 ;  /* 0x000000013f3f781a */ /* 0x000fe40000000000 */
[----:B------:R-:W-:-:S02]  /*aab0*/  PRMT R64, R11, 0x5410, R20 ;  /* 0x000054100b407816 */ /* 0x000fc40000000014 */
[----:B------:R-:W-:Y:S01]  /*aac0*/  LOP3.LUT R37, R50, 0xffff, RZ, 0xc0, !PT ;  /* 0x0000ffff32257812 */ /* 0x000fe200078ec0ff */
[----:B-1----:R-:W-:Y:S01]  /*aad0*/  IMAD R63, R63, R58, RZ ;  /* 0x0000003a3f3f7224 */ /* 0x002fe200078e02ff */
[----:B------:R-:W-:Y:S02]  /*aae0*/  LOP3.LUT R33, R54, 0xffff, RZ, 0xc0, !PT ;  /* 0x0000ffff36217812 */ /* 0x000fe400078ec0ff */
[----:B------:R-:W-:Y:S01]  /*aaf0*/  PRMT R11, R47, 0x3340, R0 ;  /* 0x000033402f0b7816 */ /* 0x000fe20000000000 */
[----:B------:R-:W-:Y:S01]  /*ab00*/  IMAD R61, R58, 0x2, R63 ;  /* 0x000000023a3d7824 */ /* 0x000fe200078e023f */
[----:B------:R-:W-:Y:S02]  /*ab10*/  PRMT R20, R44, 0x3340, R45 ;  /* 0x000033402c147816 */ /* 0x000fe4000000002d */
[----:B------:R-:W-:Y:S01]  /*ab20*/  PRMT R68, R9, 0x5410, R10 ;  /* 0x0000541009447816 */ /* 0x000fe2000000000a */
[----:B------:R-:W-:Y:S01]  /*ab30*/  IMAD R67, R58, 0x2, R61 ;  /* 0x000000023a437824 */ /* 0x000fe200078e023d */
[----:B------:R-:W-:-:S02]  /*ab40*/  F2FP.SATFINITE.E4M3.F32.PACK_AB_MERGE_C R42, R123, R42, RZ ;  /* 0x0000002a7b2a723e */ /* 0x000fc400048070ff */
[----:B------:R-:W-:Y:S01]  /*ab50*/  F2FP.SATFINITE.E4M3.F32.PACK_AB_MERGE_C R36, R127, R36, RZ ;  /* 0x000000247f24723e */ /* 0x000fe200048070ff */
[----:B------:R-:W-:Y:S01]  /*ab60*/  IMAD R65, R58, 0x2, R67 ;  /* 0x000000023a417824 */ /* 0x000fe200078e0243 */
[----:B------:R-:W-:Y:S02]  /*ab70*/  LOP3.LUT R34, R28, 0xffff, RZ, 0xc0, !PT ;  /* 0x0000ffff1c227812 */ /* 0x000fe400078ec0ff */
[----:B------:R-:W-:Y:S01]  /*ab80*/  LOP3.LUT R53, R24, 0xffff, RZ, 0xc0, !PT ;  /* 0x0000ffff18357812 */ /* 0x000fe200078ec0ff */
[C---:B------:R-:W-:Y:S01]  /*ab90*/  IMAD R69, R58.reuse, 0x2, R65 ;  /* 0x000000023a457824 */ /* 0x040fe200078e0241 */
[----:B------:R-:W-:Y:S02]  /*aba0*/  LOP3.LUT R145, R145, 0xffff, RZ, 0xc0, !PT ;  /* 0x0000ffff91917812 */ /* 0x000fe400078ec0ff */
[----:B------:R-:W-:Y:S01]  /*abb0*/  SHF.R.U32.HI R9, RZ, 0x8, R72 ;  /* 0x00000008ff097819 */ /* 0x000fe20000011648 */
[----:B------:R-:W-:Y:S01]  /*abc0*/  IMAD R71, R58, 0x2, R69 ;  /* 0x000000023a477824 */ /* 0x000fe200078e0245 */
[----:B------:R-:W-:-:S02]  /*abd0*/  SHF.R.U32.HI R10, RZ, 0x8, R23 ;  /* 0x00000008ff0a7819 */ /* 0x000fc40000011617 */
[----:B------:R-:W-:Y:S01]  /*abe0*/  F2FP.SATFINITE.E4M3.F32.PACK_AB_MERGE_C R143, R143, R22, RZ ;  /* 0x000000168f8f723e */ /* 0x000fe200048070ff */
[----:B------:R-:W-:Y:S01]  /*abf0*/  IMAD R73, R58, 0x2, R71 ;  /* 0x000000023a497824 */ /* 0x000fe200078e0247 */
[----:B------:R-:W-:Y:S02]  /*ac00*/  F2FP.SATFINITE.E4M3.F32.PACK_AB_MERGE_C R12, R12, R49, RZ ;  /* 0x000000310c0c723e */ /* 0x000fe400048070ff */
[----:B------:R-:W-:Y:S01]  /*ac10*/  PRMT R22, R37, 0x3340, R0 ;  /* 0x0000334025167816 */ /* 0x000fe20000000000 */
[----:B------:R-:W-:Y:S01]  /*ac20*/  IMAD R75, R58, 0x2, R73 ;  /* 0x000000023a4b7824 */ /* 0x000fe200078e0249 */
[----:B------:R-:W-:Y:S02]  /*ac30*/  PRMT R13, R30, 0x3340, R33 ;  /* 0x000033401e0d7816 */ /* 0x000fe40000000021 */
[----:B------:R-:W-:Y:S01]  /*ac40*/  PRMT R20, R20, 0x5410, R11 ;  /* 0x0000541014147816 */ /* 0x000fe2000000000b */
[----:B------:R-:W-:Y:S01]  /*ac50*/  IMAD R105, R58, 0x2, R75 ;  /* 0x000000023a697824 */ /* 0x000fe200078e024b */
[----:B------:R-:W-:-:S02]  /*ac60*/  LOP3.LUT R43, R42, 0xffff, RZ, 0xc0, !PT ;  /* 0x0000ffff2a2b7812 */ /* 0x000fc400078ec0ff */
[----:B------:R-:W-:Y:S01]  /*ac70*/  LOP3.LUT R49, R31, 0xffff, RZ, 0xc0, !PT ;  /* 0x0000ffff1f317812 */ /* 0x000fe200078ec0ff */
[----:B------:R-:W-:Y:S01]  /*ac80*/  IMAD R77, R58, 0x2, R105 ;  /* 0x000000023a4d7824 */ /* 0x000fe200078e0269 */
[----:B------:R-:W-:Y:S02]  /*ac90*/  LOP3.LUT R36, R36, 0xffff, RZ, 0xc0, !PT ;  /* 0x0000ffff24247812 */ /* 0x000fe400078ec0ff */
[----:B------:R-:W-:Y:S01]  /*aca0*/  PRMT R11, R145, 0x3340, R0 ;  /* 0x00003340910b7816 */ /* 0x000fe20000000000 */
[----:B------:R-:W-:Y:S01]  /*acb0*/  IMAD R79, R58, 0x2, R77 ;  /* 0x000000023a4f7824 */ /* 0x000fe200078e024d */
[----:B------:R-:W-:Y:S02]  /*acc0*/  PRMT R60, R34, 0x3340, R53 ;  /* 0x00003340223c7816 */ /* 0x000fe40000000035 */
[----:B------:R-:W-:Y:S02]  /*acd0*/  LOP3.LUT R10, R10, 0xffff, RZ, 0xc0, !PT ;  /* 0x0000ffff0a0a7812 */ /* 0x000fe400078ec0ff */
[----:B------:R-:W-:-:S02]  /*ace0*/  LOP3.LUT R9, R9, 0xffff, RZ, 0xc0, !PT ;  /* 0x0000ffff09097812 */ /* 0x000fc400078ec0ff */
[----:B------:R-:W-:Y:S02]  /*acf0*/  F2FP.SATFINITE.E4M3.F32.PACK_AB_MERGE_C R26, R139, R26, RZ ;  /* 0x0000001a8b1a723e */ /* 0x000fe400048070ff */
[----:B------:R-:W-:Y:S02]  /*ad00*/  F2FP.SATFINITE.E4M3.F32.PACK_AB_MERGE_C R14, R147, R14, RZ ;  /* 0x0000000e930e723e */ /* 0x000fe400048070ff */
[----:B------:R-:W-:Y:S02]  /*ad10*/  PRMT R13, R13, 0x5410, R22 ;  /* 0x000054100d0d7816 */ /* 0x000fe40000000016 */
[----:B------:R-:W-:Y:S02]  /*ad20*/  PRMT R15, R49, 0x3340, R0 ;  /* 0x00003340310f7816 */ /* 0x000fe40000000000 */
[----:B------:R-:W-:Y:S02]  /*ad30*/  PRMT R22, R43, 0x3340, R36 ;  /* 0x000033402b167816 */ /* 0x000fe40000000024 */
[----:B------:R-:W-:-:S02]  /*ad40*/  PRMT R60, R60, 0x5410, R11 ;  /* 0x000054103c3c7816 */ /* 0x000fc4000000000b */
[----:B------:R-:W-:Y:S02]  /*ad50*/  PRMT R23, R9, 0x3340, R10 ;  /* 0x0000334009177816 */ /* 0x000fe4000000000a */
[----:B------:R-:W-:Y:S02]  /*ad60*/  LOP3.LUT R51, R26, 0xffff, RZ, 0xc0, !PT ;  /* 0x0000ffff1a337812 */ /* 0x000fe400078ec0ff */
[----:B------:R-:W-:Y:S02]  /*ad70*/  LOP3.LUT R66, R143, 0xffff, RZ, 0xc0, !PT ;  /* 0x0000ffff8f427812 */ /* 0x000fe400078ec0ff */
[----:B------:R-:W-:Y:S02]  /*ad80*/  LOP3.LUT R55, R14, 0xffff, RZ, 0xc0, !PT ;  /* 0x0000ffff0e377812 */ /* 0x000fe400078ec0ff */
[----:B------:R-:W-:Y:S02]  /*ad90*/  SHF.R.U32.HI R11, RZ, 0x8, R27 ;  /* 0x00000008ff0b7819 */ /* 0x000fe4000001161b */
[----:B------:R-:W-:-:S02]  /*ada0*/  SHF.R.U32.HI R10, RZ, 0x8, R25 ;  /* 0x00000008ff0a7819 */ /* 0x000fc40000011619 */
[----:B------:R-:W-:Y:S02]  /*adb0*/  SHF.R.U32.HI R9, RZ, 0x8, R70 ;  /* 0x00000008ff097819 */ /* 0x000fe40000011646 */
[----:B------:R-:W-:Y:S02]  /*adc0*/  F2FP.SATFINITE.E4M3.F32.PACK_AB_MERGE_C R7, R7, R62, RZ ;  /* 0x0000003e0707723e */ /* 0x000fe400048070ff */
[----:B------:R-:W-:Y:S02]  /*add0*/  PRMT R22, R22, 0x5410, R15 ;  /* 0x0000541016167816 */ /* 0x000fe4000000000f */
[----:B------:R-:W-:Y:S02]  /*ade0*/  PRMT R15, R55, 0x3340, R0 ;  /* 0x00003340370f7816 */ /* 0x000fe40000000000 */
[----:B------:R-:W-:Y:S02]  /*adf0*/  PRMT R62, R51, 0x3340, R66 ;  /* 0x00003340333e7816 */ /* 0x000fe40000000042 */
[----:B------:R-:W-:-:S02]  /*ae00*/  LOP3.LUT R11, R11, 0xffff, RZ, 0xc0, !PT ;  /* 0x0000ffff0b0b7812 */ /* 0x000fc400078ec0ff */
[----:B------:R-:W-:Y:S02]  /*ae10*/  LOP3.LUT R10, R10, 0xffff, RZ, 0xc0, !PT ;  /* 0x0000ffff0a0a7812 */ /* 0x000fe400078ec0ff */
[----:B------:R-:W-:Y:S02]  /*ae20*/  LOP3.LUT R9, R9, 0xffff, RZ, 0xc0, !PT ;  /* 0x0000ffff09097812 */ /* 0x000fe400078ec0ff */
[----:B------:R-:W-:Y:S02]  /*ae30*/  SHF.R.U32.HI R14, RZ, 0x8, R29 ;  /* 0x00000008ff0e7819 */ /* 0x000fe4000001161d */
[----:B------:R-:W-:Y:S02]  /*ae40*/  PRMT R62, R62, 0x5410, R15 ;  /* 0x000054103e3e7816 */ /* 0x000fe4000000000f */
[----:B------:R-:W-:Y:S02]  /*ae50*/  PRMT R26, R11, 0x3340, R0 ;  /* 0x000033400b1a7816 */ /* 0x000fe40000000000 */
[----:B------:R-:W-:-:S02]  /*ae60*/  PRMT R25, R9, 0x3340, R10 ;  /* 0x0000334009197816 */ /* 0x000fc4000000000a */
[----:B------:R-:W-:Y:S02]  /*ae70*/  LOP3.LUT R15, R14, 0xffff, RZ, 0xc0, !PT ;  /* 0x0000ffff0e0f7812 */ /* 0x000fe400078ec0ff */
[----:B------:R-:W-:Y:S02]  /*ae80*/  SHF.R.U32.HI R9, RZ, 0x8, R30 ;  /* 0x00000008ff097819 */ /* 0x000fe4000001161e */
[----:B------:R-:W-:Y:S02]  /*ae90*/  SHF.R.U32.HI R11, RZ, 0x8, R33 ;  /* 0x00000008ff0b7819 */ /* 0x000fe40000011621 */
[----:B------:R-:W-:Y:S02]  /*aea0*/  SHF.R.U32.HI R10, RZ, 0x8, R32 ;  /* 0x00000008ff0a7819 */ /* 0x000fe40000011620 */
[----:B------:R-:W-:Y:S02]  /*aeb0*/  SHF.R.U32.HI R14, RZ, 0x8, R35 ;  /* 0x00000008ff0e7819 */ /* 0x000fe40000011623 */
[----:B------:R-:W-:-:S02]  /*aec0*/  LOP3.LUT R11, R11, 0xffff, RZ, 0xc0, !PT ;  /* 0x0000ffff0b0b7812 */ /* 0x000fc400078ec0ff */
[----:B------:R-:W-:Y:S02]  /*aed0*/  LOP3.LUT R24, R9, 0xffff, RZ, 0xc0, !PT ;  /* 0x0000ffff09187812 */ /* 0x000fe400078ec0ff */
[----:B------:R-:W-:Y:S02]  /*aee0*/  LOP3.LUT R14, R14, 0xffff, RZ, 0xc0, !PT ;  /* 0x0000ffff0e0e7812 */ /* 0x000fe400078ec0ff */
[----:B------:R-:W-:Y:S02]  /*aef0*/  LOP3.LUT R9, R10, 0xffff, RZ, 0xc0, !PT ;  /* 0x0000ffff0a097812 */ /* 0x000fe400078ec0ff */
[----:B------:R-:W-:Y:S02]  /*af00*/  PRMT R28, R15, 0x3340, R0 ;  /* 0x000033400f1c7816 */ /* 0x000fe40000000000 */
[----:B------:R-:W-:Y:S02]  /*af10*/  SHF.R.U32.HI R15, RZ, 0x8, R37 ;  /* 0x00000008ff0f7819 */ /* 0x000fe40000011625 */
[----:B------:R-:W-:-:S02]  /*af20*/  PRMT R27, R24, 0x3340, R11 ;  /* 0x00003340181b7816 */ /* 0x000fc4000000000b */
[----:B------:R-:W-:Y:S02]  /*af30*/  PRMT R29, R9, 0x3340, R14 ;  /* 0x00003340091d7816 */ /* 0x000fe4000000000e */
[----:B------:R-:W-:Y:S02]  /*af40*/  SHF.R.U32.HI R11, RZ, 0x8, R45 ;  /* 0x00000008ff0b7819 */ /* 0x000fe4000001162d */
[----:B------:R-:W-:Y:S02]  /*af50*/  SHF.R.U32.HI R10, RZ, 0x8, R44 ;  /* 0x00000008ff0a7819 */ /* 0x000fe4000001162c */
[----:B------:R-:W-:Y:S02]  /*af60*/  SHF.R.U32.HI R9, RZ, 0x8, R39 ;  /* 0x00000008ff097819 */ /* 0x000fe40000011627 */
[----:B------:R-:W-:Y:S02]  /*af70*/  LOP3.LUT R15, R15, 0xffff, RZ, 0xc0, !PT ;  /* 0x0000ffff0f0f7812 */ /* 0x000fe400078ec0ff */
[----:B------:R-:W-:-:S02]  /*af80*/  SHF.R.U32.HI R14, RZ, 0x8, R47 ;  /* 0x00000008ff0e7819 */ /* 0x000fc4000001162f */
[----:B------:R-:W-:Y:S02]  /*af90*/  LOP3.LUT R11, R11, 0xffff, RZ, 0xc0, !PT ;  /* 0x0000ffff0b0b7812 */ /* 0x000fe400078ec0ff */
[----:B------:R-:W-:Y:S02]  /*afa0*/  LOP3.LUT R10, R10, 0xffff, RZ, 0xc0, !PT ;  /* 0x0000ffff0a0a7812 */ /* 0x000fe400078ec0ff */
[----:B------:R-:W-:Y:S02]  /*afb0*/  LOP3.LUT R9, R9, 0xffff, RZ, 0xc0, !PT ;  /* 0x0000ffff09097812 */ /* 0x000fe400078ec0ff */
[----:B------:R-:W-:Y:S02]  /*afc0*/  PRMT R30, R15, 0x3340, R0 ;  /* 0x000033400f1e7816 */ /* 0x000fe40000000000 */
[----:B------:R-:W-:Y:S02]  /*afd0*/  LOP3.LUT R15, R14, 0xffff, RZ, 0xc0, !PT ;  /* 0x0000ffff0e0f7812 */ /* 0x000fe400078ec0ff */
[----:B------:R-:W-:-:S02]  /*afe0*/  PRMT R31, R10, 0x3340, R11 ;  /* 0x000033400a1f7816 */ /* 0x000fc4000000000b */
[----:B------:R-:W-:Y:S02]  /*aff0*/  PRMT R70, R9, 0x3340, R0 ;  /* 0x0000334009467816 */ /* 0x000fe40000000000 */
[----:B------:R-:W-:Y:S02]  /*b000*/  SHF.R.U32.HI R11, RZ, 0x8, R49 ;  /* 0x00000008ff0b7819 */ /* 0x000fe40000011631 */
[----:B------:R-:W-:Y:S02]  /*b010*/  SHF.R.U32.HI R9, RZ, 0x8, R43 ;  /* 0x00000008ff097819 */ /* 0x000fe4000001162b */
[----:B------:R-:W-:Y:S02]  /*b020*/  SHF.R.U32.HI R10, RZ, 0x8, R36 ;  /* 0x00000008ff0a7819 */ /* 0x000fe40000011624 */
[----:B------:R-:W-:Y:S02]  /*b030*/  PRMT R72, R15, 0x3340, R0 ;  /* 0x000033400f487816 */ /* 0x000fe40000000000 */
[----:B------:R-:W-:-:S02]  /*b040*/  SHF.R.U32.HI R15, RZ, 0x8, R53 ;  /* 0x00000008ff0f7819 */ /* 0x000fc40000011635 */
[----:B------:R-:W-:Y:S02]  /*b050*/  LOP3.LUT R11, R11, 0xffff, RZ, 0xc0, !PT ;  /* 0x0000ffff0b0b7812 */ /* 0x000fe400078ec0ff */
[----:B------:R-:W-:Y:S02]  /*b060*/  SHF.R.U32.HI R14, RZ, 0x8, R34 ;  /* 0x00000008ff0e7819 */ /* 0x000fe40000011622 */
[----:B------:R-:W-:Y:S02]  /*b070*/  LOP3.LUT R10, R10, 0xffff, RZ, 0xc0, !PT ;  /* 0x0000ffff0a0a7812 */ /* 0x000fe400078ec0ff */
[----:B------:R-:W-:Y:S02]  /*b080*/  LOP3.LUT R9, R9, 0xffff, RZ, 0xc0, !PT ;  /* 0x0000ffff09097812 */ /* 0x000fe400078ec0ff */
[----:B------:R-:W-:Y:S02]  /*b090*/  LOP3.LUT R24, R15, 0xffff, RZ, 0xc0, !PT ;  /* 0x0000ffff0f187812 */ /* 0x000fe400078ec0ff */
[----:B------:R-:W-:-:S02]  /*b0a0*/  PRMT R74, R11, 0x3340, R0 ;  /* 0x000033400b4a7816 */ /* 0x000fc40000000000 */
[----:B------:R-:W-:Y:S02]  /*b0b0*/  LOP3.LUT R33, R14, 0xffff, RZ, 0xc0, !PT ;  /* 0x0000ffff0e217812 */ /* 0x000fe400078ec0ff */
[----:B------:R-:W-:Y:S02]  /*b0c0*/  PRMT R15, R9, 0x3340, R10 ;  /* 0x00003340090f7816 */ /* 0x000fe4000000000a */
[----:B------:R-:W-:Y:S02]  /*b0d0*/  SHF.R.U32.HI R11, RZ, 0x8, R145 ;  /* 0x00000008ff0b7819 */ /* 0x000fe40000011691 */
[----:B------:R-:W-:Y:S01]  /*b0e0*/  F2FP.SATFINITE.E4M3.F32.PACK_AB_MERGE_C R8, R8, R81, RZ ;  /* 0x000000510808723e */ /* 0x000fe200048070ff */
[C---:B------:R-:W-:Y:S01]  /*b0f0*/  IMAD R81, R58.reuse, 0x2, R79 ;  /* 0x000000023a517824 */ /* 0x040fe200078e024f */
[----:B------:R-:W-:Y:S02]  /*b100*/  SHF.R.U32.HI R10, RZ, 0x8, R66 ;  /* 0x00000008ff0a7819 */ /* 0x000fe40000011642 */
[----:B------:R-:W-:Y:S01]  /*b110*/  SHF.R.U32.HI R9, RZ, 0x8, R51 ;  /* 0x00000008ff097819 */ /* 0x000fe20000011633 */
[----:B------:R-:W-:Y:S01]  /*b120*/  IMAD R83, R58, 0x2, R81 ;  /* 0x000000023a537824 */ /* 0x000fe200078e0251 */
[----:B------:R-:W-:-:S02]  /*b130*/  PRMT R33, R33, 0x3340, R24 ;  /* 0x0000334021217816 */ /* 0x000fc40000000018 */
[----:B------:R-:W-:Y:S01]  /*b140*/  LOP3.LUT R11, R11, 0xffff, RZ, 0xc0, !PT ;  /* 0x0000ffff0b0b7812 */ /* 0x000fe200078ec0ff */
[----:B------:R-:W-:Y:S01]  /*b150*/  IMAD R85, R58, 0x2, R83 ;  /* 0x000000023a557824 */ /* 0x000fe200078e0253 */
[----:B------:R-:W-:Y:S02]  /*b160*/  SHF.R.U32.HI R14, RZ, 0x8, R55 ;  /* 0x00000008ff0e7819 */ /* 0x000fe40000011637 */
[----:B------:R-:W-:Y:S01]  /*b170*/  LOP3.LUT R24, R10, 0xffff, RZ, 0xc0, !PT ;  /* 0x0000ffff0a187812 */ /* 0x000fe200078ec0ff */
[C---:B------:R-:W-:Y:S01]  /*b180*/  IMAD R87, R58.reuse, 0x2, R85 ;  /* 0x000000023a577824 */ /* 0x040fe200078e0255 */
[----:B------:R-:W-:Y:S02]  /*b190*/  LOP3.LUT R9, R9, 0xffff, RZ, 0xc0, !PT ;  /* 0x0000ffff09097812 */ /* 0x000fe400078ec0ff */
[----:B------:R-:W-:Y:S01]  /*b1a0*/  PRMT R10, R11, 0x3340, R0 ;  /* 0x000033400b0a7816 */ /* 0x000fe20000000000 */
[----:B------:R-:W-:Y:S01]  /*b1b0*/  IMAD R89, R58, 0x2, R87 ;  /* 0x000000023a597824 */ /* 0x000fe200078e0257 */
[----:B------:R-:W-:-:S02]  /*b1c0*/  LOP3.LUT R35, R14, 0xffff, RZ, 0xc0, !PT ;  /* 0x0000ffff0e237812 */ /* 0x000fc400078ec0ff */
[----:B------:R-:W-:Y:S01]  /*b1d0*/  PRMT R11, R9, 0x3340, R24 ;  /* 0x00003340090b7816 */ /* 0x000fe20000000018 */
[----:B------:R-:W-:Y:S01]  /*b1e0*/  IMAD.IADD R9, R2, 0x1, -R5 ;  /* 0x0000000102097824 */ /* 0x000fe200078e0a05 */
[----:B------:R-:W-:Y:S01]  /*b1f0*/  PRMT R78, R35, 0x3340, R0 ;  /* 0x00003340234e7816 */ /* 0x000fe20000000000 */
[----:B------:R-:W-:Y:S01]  /*b200*/  IMAD.MOV.U32 R35, RZ, RZ, 0x3dc6b27f ;  /* 0x3dc6b27fff237424 */ /* 0x000fe200078e00ff */
[----:B------:R-:W-:Y:S01]  /*b210*/  PRMT R76, R33, 0x5410, R10 ;  /* 0x00005410214c7816 */ /* 0x000fe2000000000a */
[----:B------:R-:W-:Y:S01]  /*b220*/  FADD R14, R9, -1 ;  /* 0xbf800000090e7421 */ /* 0x000fe20000000000 */
[----:B------:R-:W-:Y:S02]  /*b230*/  IMAD R91, R58, 0x2, R89 ;  /* 0x000000023a5b7824 */ /* 0x000fe400078e0259 */
[-C--:B------:R-:W-:Y:S01]  /*b240*/  FFMA.FTZ R5, R4, R35.reuse, -0.16845393180847167969 ;  /* 0xbe2c7f3004057423 */ /* 0x080fe20000010023 */
[----:B------:R-:W-:Y:S01]  /*b250*/  PRMT R78, R11, 0x5410, R78 ;  /* 0x000054100b4e7816 */ /* 0x000fe2000000004e */
[----:B------:R-:W-:Y:S01]  /*b260*/  FFMA.FTZ R9, R14, R35, -0.16845393180847167969 ;  /* 0xbe2c7f300e097423 */ /* 0x000fe20000010023 */
[----:B------:R-:W-:-:S02]  /*b270*/  IMAD R93, R58, 0x2, R91 ;  /* 0x000000023a5d7824 */ /* 0x000fc400078e025b */
[----:B------:R-:W-:Y:S01]  /*b280*/  FFMA.FTZ R5, R4, R5, 0.1716887056827545166 ;  /* 0x3e2fcf2a04057423 */ /* 0x000fe20000010005 */
[----:B------:R-:W-:Y:S01]  /*b290*/  PRMT R23, R23, 0x5410, R26 ;  /* 0x0000541017177816 */ /* 0x000fe2000000001a */
[----:B------:R-:W-:Y:S01]  /*b2a0*/  FFMA.FTZ R9, R14, R9, 0.1716887056827545166 ;  /* 0x3e2fcf2a0e097423 */ /* 0x000fe20000010009 */
[----:B------:R-:W-:Y:S02]  /*b2b0*/  IMAD R95, R58, 0x2, R93 ;  /* 0x000000023a5f7824 */ /* 0x000fe400078e025d */
[----:B------:R-:W-:Y:S01]  /*b2c0*/  FFMA.FTZ R5, R4, R5, -0.17900948226451873779 ;  /* 0xbe374e4304057423 */ /* 0x000fe20000010005 */
[----:B------:R-:W-:Y:S01]  /*b2d0*/  PRMT R74, R15, 0x5410, R74 ;  /* 0x000054100f4a7816 */ /* 0x000fe2000000004a */
[----:B------:R-:W-:Y:S01]  /*b2e0*/  FFMA.FTZ R9, R14, R9, -0.17900948226451873779 ;  /* 0xbe374e430e097423 */ /* 0x000fe20000010009 */
[----:B------:R-:W-:Y:S02]  /*b2f0*/  IMAD R97, R58, 0x2, R95 ;  /* 0x000000023a617824 */ /* 0x000fe400078e025f */
[----:B------:R-:W-:Y:S01]  /*b300*/  FFMA.FTZ R5, R4, R5, 0.20512372255325317383 ;  /* 0x3e520bf404057423 */ /* 0x000fe20000010005 */
[----:B------:R-:W-:Y:S01]  /*b310*/  LOP3.LUT R10, R8, 0xffff, RZ, 0xc0, !PT ;  /* 0x0000ffff080a7812 */ /* 0x000fe200078ec0ff */
[----:B------:R-:W-:Y:S01]  /*b320*/  FFMA.FTZ R9, R14, R9, 0.20512372255325317383 ;  /* 0x3e520bf40e097423 */ /* 0x000fe20000010009 */
[----:B------:R-:W-:Y:S01]  /*b330*/  IMAD R99, R58, 0x2, R97 ;  /* 0x000000023a637824 */ /* 0x000fe200078e0261 */
[----:B------:R-:W-:Y:S01]  /*b340*/  PRMT R66, R25, 0x5410, R28 ;  /* 0x0000541019427816 */ /* 0x000fe2000000001c */
[----:B------:R-:W-:Y:S01]  /*b350*/  FFMA.FTZ R5, R4, R5, -0.24046532809734344482 ;  /* 0xbe763c8b04057423 */ /* 0x000fe20000010005 */
[----:B------:R-:W-:Y:S01]  /*b360*/  FFMA.FTZ R9, R14, R9, -0.24046532809734344482 ;  /* 0xbe763c8b0e097423 */ /* 0x000fe20000010009 */
[----:B------:R-:W-:Y:S01]  /*b370*/  IMAD R101, R58, 0x2, R99 ;  /* 0x000000023a657824 */ /* 0x000fe200078e0263 */
[----:B------:R-:W-:Y:S01]  /*b380*/  LOP3.LUT R15, R7, 0xffff, RZ, 0xc0, !PT ;  /* 0x0000ffff070f7812 */ /* 0x000fe200078ec0ff */
[----:B------:R-:W-:Y:S01]  /*b390*/  FFMA.FTZ R5, R4, R5, 0.28857114911079406738 ;  /* 0x3e93bf9904057423 */ /* 0x000fe20000010005 */
[----:B------:R-:W-:Y:S01]  /*b3a0*/  FFMA.FTZ R9, R14, R9, 0.28857114911079406738 ;  /* 0x3e93bf990e097423 */ /* 0x000fe20000010009 */
[----:B------:R-:W-:Y:S01]  /*b3b0*/  IMAD R103, R58, 0x2, R101 ;  /* 0x000000023a677824 */ /* 0x000fe200078e0265 */
[----:B------:R-:W-:Y:S01]  /*b3c0*/  PRMT R8, R21, 0x4210, R10 ;  /* 0x0000421015087816 */ /* 0x000fe2000000000a */
[----:B------:R-:W-:Y:S01]  /*b3d0*/  FFMA.FTZ R5, R4, R5, -0.36067417263984680176 ;  /* 0xbeb8aa4904057423 */ /* 0x000fe20000010005 */
[----:B------:R-:W-:Y:S01]  /*b3e0*/  FFMA.FTZ R9, R14, R9, -0.36067417263984680176 ;  /* 0xbeb8aa490e097423 */ /* 0x000fe20000010009 */
[----:B------:R-:W-:Y:S01]  /*b3f0*/  IMAD R56, R58, 0x2, R103 ;  /* 0x000000023a387824 */ /* 0x000fe200078e0267 */
[----:B------:R-:W-:Y:S01]  /*b400*/  F2FP.SATFINITE.E4M3.F32.PACK_AB_MERGE_C R6, R119, R46, RZ ;  /* 0x0000002e7706723e */ /* 0x000fe200048070ff */
[----:B------:R-:W-:Y:S01]  /*b410*/  FFMA.FTZ R5, R4, R5, 0.48089820146560668945 ;  /* 0x3ef6384a04057423 */ /* 0x000fe20000010005 */
[----:B------:R-:W-:Y:S01]  /*b420*/  FFMA.FTZ R11, R14, R9, 0.48089820146560668945 ;  /* 0x3ef6384a0e0b7423 */ /* 0x000fe20000010009 */
[----:B------:R-:W-:Y:S01]  /*b430*/  IMAD R54, R58, 0x2, R56 ;  /* 0x000000023a367824 */ /* 0x000fe200078e0238 */
[----:B------:R-:W-:Y:S01]  /*b440*/  PRMT R9, R23, 0x5210, R10 ;  /* 0x0000521017097816 */ /* 0x000fe2000000000a */
[----:B------:R-:W-:Y:S01]  /*b450*/  FFMA.FTZ R5, R4, R5, -0.72134751081466674805 ;  /* 0xbf38aa3b04057423 */ /* 0x000fe20000010005 */
[----:B------:R-:W-:Y:S01]  /*b460*/  FFMA.FTZ R11, R14, R11, -0.72134751081466674805 ;  /* 0xbf38aa3b0e0b7423 */ /* 0x000fe2000001000b */
[----:B------:R-:W-:Y:S01]  /*b470*/  PRMT R10, R64, 0x4210, R15 ;  /* 0x00004210400a7816 */ /* 0x000fe2000000000f */
[----:B------:R-:W-:-:S02]  /*b480*/  IMAD R52, R58, 0x2, R54 ;  /* 0x000000023a347824 */ /* 0x000fc400078e0236 */
[----:B------:R-:W-:Y:S01]  /*b490*/  FMUL R5, R4, R5 ;  /* 0x0000000504057220 */ /* 0x000fe20000400000 */
[----:B------:R-:W-:Y:S01]  /*b4a0*/  FMUL R7, R14, R11 ;  /* 0x0000000b0e077220 */ /* 0x000fe20000400000 */
[----:B------:R-:W-:Y:S01]  /*b4b0*/  PRMT R11, R66, 0x5210, R15 ;  /* 0x00005210420b7816 */ /* 0x000fe2000000000f */
[----:B------:R-:W-:Y:S01]  /*b4c0*/  BAR.SYNC.DEFER_BLOCKING 0x0 ;  /* 0x0000000000007b1d */ /* 0x000fe20000010000 */
[----:B------:R-:W-:Y:S02]  /*b4d0*/  IMAD R50, R58, 0x2, R52 ;  /* 0x000000023a327824 */ /* 0x000fe400078e0234 */
[----:B------:R-:W-:Y:S01]  /*b4e0*/  FMUL R5, R4, R5 ;  /* 0x0000000504057220 */ /* 0x000fe20000400000 */
[----:B------:R-:W-:Y:S01]  /*b4f0*/  FMUL R7, R14, R7 ;  /* 0x000000070e077220 */ /* 0x000fe20000400000 */
[----:B------:R-:W-:Y:S01]  /*b500*/  LOP3.LUT R12, R12, 0xffff, RZ, 0xc0, !PT ;  /* 0x0000ffff0c0c7812 */ /* 0x000fe200078ec0ff */
[----:B------:R-:W-:Y:S02]  /*b510*/  IMAD R48, R58, 0x2, R50 ;  /* 0x000000023a307824 */ /* 0x000fe400078e0232 */
[----:B------:R-:W-:Y:S01]  /*b520*/  FFMA.FTZ R5, R4, 1.4426950216293334961, R5 ;  /* 0x3fb8aa3b04057823 */ /* 0x000fe20000010005 */
[----:B------:R-:W-:Y:S01]  /*b530*/  FFMA.FTZ R14, R14, 1.4426950216293334961, R7 ;  /* 0x3fb8aa3b0e0e7823 */ /* 0x000fe20000010007 */
[----:B------:R-:W-:Y:S01]  /*b540*/  PRMT R49, R27, 0x5410, R30 ;  /* 0x000054101b317816 */ /* 0x000fe2000000001e */
[----:B------:R-:W-:Y:S01]  /*b550*/  IMAD R46, R58, 0x2, R48 ;  /* 0x000000023a2e7824 */ /* 0x000fe200078e0230 */
[----:B------:R-:W-:Y:S01]  /*b560*/  LOP3.LUT R132, R132, 0xff0, RZ, 0xc0, !PT ;  /* 0x00000ff084847812 */ /* 0x000fe200078ec0ff */
[----:B------:R-:W-:Y:S01]  /*b570*/  FADD R130, R130, R5 ;  /* 0x0000000582827221 */ /* 0x000fe20000000000 */
[----:B------:R-:W-:Y:S01]  /*b580*/  FADD R131, R131, R14 ;  /* 0x0000000e83837221 */ /* 0x000fe20000000000 */
[----:B------:R-:W-:Y:S01]  /*b590*/  IMAD R44, R58, 0x2, R46 ;  /* 0x000000023a2c7824 */ /* 0x000fe200078e022e */
[----:B------:R-:W-:-:S02]  /*b5a0*/  PRMT R4, R13, 0x4210, R12 ;  /* 0x000042100d047816 */ /* 0x000fc4000000000c */
[----:B------:R-:W-:Y:S01]  /*b5b0*/  PRMT R5, R49, 0x5210, R12 ;  /* 0x0000521031057816 */ /* 0x000fe2000000000c */
[----:B------:R-:W-:Y:S01]  /*b5c0*/  IMAD R42, R58, 0x2, R44 ;  /* 0x000000023a2a7824 */ /* 0x000fe200078e022c */
[----:B------:R-:W-:Y:S02]  /*b5d0*/  LOP3.LUT R7, R6, 0xffff, RZ, 0xc0, !PT ;  /* 0x0000ffff06077812 */ /* 0x000fe400078ec0ff */
[----:B------:R-:W-:Y:S01]  /*b5e0*/  PRMT R70, R29, 0x5410, R70 ;  /* 0x000054101d467816 */ /* 0x000fe20000000046 */
[----:B------:R-:W-:Y:S01]  /*b5f0*/  IMAD R38, R58, 0x2, R42 ;  /* 0x000000023a267824 */ /* 0x000fe200078e022a */
[--C-:B------:R-:W-:Y:S01]  /*b600*/  PRMT R6, R68, 0x4210, R7.reuse ;  /* 0x0000421044067816 */ /* 0x100fe20000000007 */
[----:B------:R0:W-:Y:S02]  /*b610*/  STSM.16.M88.4 [R59], R8 ;  /* 0x000000083b007844 */ /* 0x0001e40000000200 */
[----:B------:R-:W-:Y:S01]  /*b620*/  IMAD R36, R58, 0x2, R38 ;  /* 0x000000023a247824 */ /* 0x000fe200078e0226 */
[----:B------:R-:W-:Y:S01]  /*b630*/  PRMT R7, R70, 0x5210, R7 ;  /* 0x0000521046077816 */ /* 0x000fe20000000007 */
[----:B------:R-:W-:Y:S02]  /*b640*/  BAR.SYNC.DEFER_BLOCKING 0x0 ;  /* 0x0000000000007b1d */ /* 0x000fe40000010000 */
[----:B------:R-:W-:Y:S01]  /*b650*/  IMAD R34, R58, 0x2, R36 ;  /* 0x000000023a227824 */ /* 0x000fe200078e0224 */
[----:B------:R-:W-:-:S02]  /*b660*/  ISETP.GE.U32.AND P1, PT, R3, 0x7f800000, PT ;  /* 0x7f8000000300780c */ /* 0x000fc40003f26070 */
[----:B------:R-:W-:Y:S01]  /*b670*/  PRMT R72, R31, 0x5410, R72 ;  /* 0x000054101f487816 */ /* 0x000fe20000000048 */
[----:B------:R-:W-:Y:S01]  /*b680*/  IMAD R32, R58, 0x2, R34 ;  /* 0x000000023a207824 */ /* 0x000fe200078e0222 */
[----:B------:R-:W-:Y:S02]  /*b690*/  LOP3.LUT R23, R16, 0xffff, RZ, 0xc0, !PT ;  /* 0x0000ffff10177812 */ /* 0x000fe400078ec0ff */
[----:B------:R-:W-:Y:S01]  /*b6a0*/  LOP3.LUT R17, R17, 0xffff, RZ, 0xc0, !PT ;  /* 0x0000ffff11117812 */ /* 0x000fe200078ec0ff */
[----:B------:R-:W-:Y:S01]  /*b6b0*/  IMAD R24, R58, 0x2, R32 ;  /* 0x000000023a187824 */ /* 0x000fe200078e0220 */
[----:B------:R-:W-:Y:S02]  /*b6c0*/  PRMT R22, R22, 0x4210, R23 ;  /* 0x0000421016167816 */ /* 0x000fe40000000017 */
[--C-:B------:R-:W-:Y:S01]  /*b6d0*/  PRMT R20, R20, 0x4210, R17.reuse ;  /* 0x0000421014147816 */ /* 0x100fe20000000011 */
[----:B------:R-:W-:Y:S01]  /*b6e0*/  IMAD R26, R58, 0x2, R24 ;  /* 0x000000023a1a7824 */ /* 0x000fe200078e0218 */
[----:B------:R-:W-:Y:S01]  /*b6f0*/  PRMT R21, R72, 0x5210, R17 ;  /* 0x0000521048157816 */ /* 0x000fe20000000011 */
[----:B0-----:R-:W-:Y:S01]  /*b700*/  @P1 IMAD.MOV.U32 R8, RZ, RZ, 0x7f800000 ;  /* 0x7f800000ff081424 */ /* 0x001fe200078e00ff */
[----:B------:R-:W-:Y:S01]  /*b710*/  PRMT R23, R74, 0x5210, R23 ;  /* 0x000052104a177816 */ /* 0x000fe20000000017 */
[----:B------:R-:W-:Y:S01]  /*b720*/  IMAD R28, R58, 0x2, R26 ;  /* 0x000000023a1c7824 */ /* 0x000fe200078e021a */
[----:B------:R-:W-:Y:S01]  /*b730*/  ISETP.GE.U32.AND P3, PT, R2, 0x7f800000, PT ;  /* 0x7f8000000200780c */ /* 0x000fe20003f66070 */
[C---:B------:R-:W-:Y:S01]  /*b740*/  @P1 FFMA.FTZ R130, R3.reuse, R8, +INF ;  /* 0x7f80000003821423 */ /* 0x040fe20000010008 */
[----:B------:R-:W-:Y:S01]  /*b750*/  FSETP.NEU.AND P2, PT, R3, RZ, PT ;  /* 0x000000ff0300720b */ /* 0x000fe20003f4d000 */
[----:B------:R-:W-:Y:S01]  /*b760*/  IMAD R30, R58, 0x2, R28 ;  /* 0x000000023a1e7824 */ /* 0x000fe200078e021c */
[----:B------:R-:W-:Y:S01]  /*b770*/  FSETP.NEU.AND P1, PT, R2, RZ, PT ;  /* 0x000000ff0200720b */ /* 0x000fe20003f2d000 */
[----:B------:R-:W0:Y:S02]  /*b780*/  LDS.128 R12, [R132+UR21] ;  /* 0x00000015840c7984 */ /* 0x000e240008000c00 */
[----:B------:R-:W-:Y:S01]  /*b790*/  IMAD R25, R58, 0x2, R30 ;  /* 0x000000023a197824 */ /* 0x000fe200078e021e */
[----:B------:R-:W-:Y:S01]  /*b7a0*/  LOP3.LUT R154, R156, 0x7f, RZ, 0xc0, !PT ;  /* 0x0000007f9c9a7812 */ /* 0x000fe200078ec0ff */
[----:B------:R-:W-:Y:S02]  /*b7b0*/  BAR.SYNC.DEFER_BLOCKING 0x0 ;  /* 0x0000000000007b1d */ /* 0x000fe40000010000 */
[----:B------:R-:W-:Y:S01]  /*b7c0*/  IMAD R27, R58, 0x2, R25 ;  /* 0x000000023a1b7824 */ /* 0x000fe200078e0219 */
[----:B------:R-:W-:Y:S01]  /*b7d0*/  LOP3.LUT R17, R18, 0xffff, RZ, 0xc0, !PT ;  /* 0x0000ffff12117812 */ /* 0x000fe200078ec0ff */
[----:B------:R-:W-:Y:S01]  /*b7e0*/  @P3 IMAD.MOV.U32 R3, RZ, RZ, 0x7f800000 ;  /* 0x7f800000ff033424 */ /* 0x000fe200078e00ff */
[----:B------:R-:W-:Y:S01]  /*b7f0*/  LOP3.LUT R19, R19, 0xffff, RZ, 0xc0, !PT ;  /* 0x0000ffff13137812 */ /* 0x000fe200078ec0ff */
[----:B------:R-:W-:Y:S01]  /*b800*/  IMAD R29, R58, 0x2, R27 ;  /* 0x000000023a1d7824 */ /* 0x000fe200078e021b */
[----:B------:R-:W-:Y:S01]  /*b810*/  PRMT R16, R60, 0x4210, R17 ;  /* 0x000042103c107816 */ /* 0x000fe20000000011 */
[----:B------:R-:W-:Y:S01]  /*b820*/  @P3 FFMA.FTZ R131, R2, R3, +INF ;  /* 0x7f80000002833423 */ /* 0x000fe20000010003 */
[----:B--2---:R-:W-:Y:S01]  /*b830*/  IMAD R152, R152, 0x80, R154 ;  /* 0x0000008098987824 */ /* 0x004fe200078e029a */
[----:B------:R-:W1:Y:S01]  /*b840*/  LDC.64 R2, c[0x0][0x228] ;  /* 0x00008a00ff027b82 */ /* 0x000e620000000a00 */
[----:B------:R-:W-:Y:S01]  /*b850*/  IMAD R31, R58, 0x2, R29 ;  /* 0x000000023a1f7824 */ /* 0x000fe200078e021d */
[----:B------:R-:W-:-:S02]  /*b860*/  PRMT R18, R62, 0x4210, R19 ;  /* 0x000042103e127816 */ /* 0x000fc40000000013 */
[----:B------:R-:W-:Y:S01]  /*b870*/  PRMT R17, R76, 0x5210, R17 ;  /* 0x000052104c117816 */ /* 0x000fe20000000011 */
[----:B------:R-:W-:Y:S01]  /*b880*/  IMAD R33, R58, 0x2, R31 ;  /* 0x000000023a217824 */ /* 0x000fe200078e021f */
[----:B------:R-:W-:Y:S02]  /*b890*/  PRMT R19, R78, 0x5210, R19 ;  /* 0x000052104e137816 */ /* 0x000fe40000000013 */
[----:B------:R-:W-:Y:S01]  /*b8a0*/  FSEL R131, R131, -INF , P1 ;  /* 0xff80000083837808 */ /* 0x000fe20000800000 */
[----:B------:R-:W-:-:S04]  /*b8b0*/  IMAD R35, R58, 0x2, R33 ;  /* 0x000000023a237824 */ /* 0x000fc800078e0221 */
[----:B------:R-:W-:Y:S02]  /*b8c0*/  IMAD R37, R58, 0x2, R35 ;  /* 0x000000023a257824 */ /* 0x000fe400078e0223 */
[----:B------:R-:W-:Y:S01]  /*b8d0*/  FFMA R131, R131, 0.69314718246459960938, R0 ;  /* 0x3f31721883837823 */ /* 0x000fe20000000000 */
[----:B------:R-:W-:Y:S01]  /*b8e0*/  STSM.16.M88.4 [R59], R4 ;  /* 0x000000043b007844 */ /* 0x000fe20000000200 */
[----:B------:R-:W-:Y:S01]  /*b8f0*/  IMAD.HI R0, R152, 0x4, RZ ;  /* 0x0000000498007827 */ /* 0x000fe200078e02ff */
[----:B------:R-:W-:Y:S03]  /*b900*/  BAR.SYNC.DEFER_BLOCKING 0x0 ;  /* 0x0000000000007b1d */ /* 0x000fe60000010000 */
[----:B------:R-:W-:-:S04]  /*b910*/  IMAD R39, R58, 0x2, R37 ;  /* 0x000000023a277824 */ /* 0x000fc800078e0225 */
[----:B------:R-:W-:Y:S01]  /*b920*/  IMAD R43, R58, 0x2, R39 ;  /* 0x000000023a2b7824 */ /* 0x000fe200078e0227 */
[----:B0-----:R-:W-:-:S03]  /*b930*/  PRMT R143, R13, 0x7773, RZ ;  /* 0x000077730d8f7816 */ /* 0x001fc600000000ff */
[C---:B------:R-:W-:Y:S01]  /*b940*/  IMAD R45, R58.reuse, 0x2, R43 ;  /* 0x000000023a2d7824 */ /* 0x040fe200078e022b */
[C---:B------:R-:W-:Y:S02]  /*b950*/  PRMT R145, R13.reuse, 0x7772, RZ ;  /* 0x000077720d917816 */ /* 0x040fe400000000ff */
[C---:B------:R-:W-:Y:S01]  /*b960*/  PRMT R147, R13.reuse, 0x7771, RZ ;  /* 0x000077710d937816 */ /* 0x040fe200000000ff */
[----:B------:R-:W-:Y:S01]  /*b970*/  IMAD R47, R58, 0x2, R45 ;  /* 0x000000023a2f7824 */ /* 0x000fe200078e022d */
[----:B------:R-:W-:Y:S01]  /*b980*/  PRMT R151, R13, 0x7770, RZ ;  /* 0x000077700d977816 */ /* 0x000fe200000000ff */
[----:B------:R-:W-:Y:S01]  /*b990*/  IMAD R13, R152, UR5, RZ ;  /* 0x00000005980d7c24 */ /* 0x000fe2000f8e02ff */
[----:B------:R-:W-:Y:S01]  /*b9a0*/  USHF.R.S32.HI UR5, URZ, 0x1f, UR4 ;  /* 0x0000001f3f057899 */ /* 0x000fe20008011404 */
[----:B------:R-:W-:Y:S01]  /*b9b0*/  IMAD R49, R58, 0x2, R47 ;  /* 0x000000023a317824 */ /* 0x000fe200078e022f */
[----:B------:R-:W-:Y:S02]  /*b9c0*/  PRMT R141, R12, 0x7770, RZ ;  /* 0x000077700c8d7816 */ /* 0x000fe400000000ff */
[----:B-1----:R-:W-:Y:S01]  /*b9d0*/  IADD3 R228, P3, P4, R13, UR4, R2 ;  /* 0x000000040de47c10 */ /* 0x002fe2000fc7e002 */
[C---:B------:R-:W-:Y:S01]  /*b9e0*/  IMAD R51, R58.reuse, 0x2, R49 ;  /* 0x000000023a337824 */ /* 0x040fe200078e0231 */
[----:B------:R-:W-:Y:S01]  /*b9f0*/  SHF.R.S32.HI R2, RZ, 0x1f, R13 ;  /* 0x0000001fff027819 */ /* 0x000fe2000001140d */
[----:B------:R-:W-:Y:S01]  /*ba00*/  ULDC UR4, c[0x0][0x27c] ;  /* 0x00009f0000047ab9 */ /* 0x000fe20000000800 */
[----:B------:R-:W0:Y:S01]  /*ba10*/  LDS.128 R8, [R132+UR21] ;  /* 0x0000001584087984 */ /* 0x000e220008000c00 */
[----:B------:R-:W-:Y:S01]  /*ba20*/  IMAD R53, R58, 0x2, R51 ;  /* 0x000000023a357824 */ /* 0x000fe200078e0233 */
[----:B------:R-:W-:Y:S01]  /*ba30*/  IADD3.X R134, R2, UR5, R3, P3, P4 ;  /* 0x0000000502867c10 */ /* 0x000fe20009fe8403 */
[----:B------:R-:W-:Y:S01]  /*ba40*/  UIMAD UR4, UR20, UR4, URZ ;  /* 0x00000004140472a4 */ /* 0x000fe2000f8e023f */
[----:B------:R-:W-:Y:S01]  /*ba50*/  BAR.SYNC.DEFER_BLOCKING 0x0 ;  /* 0x0000000000007b1d */ /* 0x000fe20000010000 */
[C---:B------:R-:W-:Y:S01]  /*ba60*/  IMAD R55, R58.reuse, 0x2, R53 ;  /* 0x000000023a377824 */ /* 0x040fe200078e0235 */
[-C--:B------:R-:W-:Y:S01]  /*ba70*/  IADD3 R60, P6, R61, R228.reuse, RZ ;  /* 0x000000e43d3c7210 */ /* 0x080fe20007fde0ff */
[----:B------:R-:W-:Y:S01]  /*ba80*/  USHF.L.U32 UR5, UR4, 0x2, URZ ;  /* 0x0000000204057899 */ /* 0x000fe2000800063f */
[-C--:B------:R-:W-:Y:S01]  /*ba90*/  IADD3 R62, P3, R67, R228.reuse, RZ ;  /* 0x000000e4433e7210 */ /* 0x080fe20007f7e0ff */
[----:B------:R-:W-:Y:S01]  /*baa0*/  IMAD R57, R58, 0x2, R55 ;  /* 0x000000023a397824 */ /* 0x000fe200078e0237 */
[----:B------:R-:W-:-:S02]  /*bab0*/  IADD3 R64, P4, R65, R228, RZ ;  /* 0x000000e441407210 */ /* 0x000fc40007f9e0ff */
[----:B------:R-:W-:Y:S01]  /*bac0*/  LEA.HI.X.SX32 R61, R61, R134, 0x1, P6 ;  /* 0x000000863d3d7211 */ /* 0x000fe200030f0eff */
[C---:B------:R-:W-:Y:S01]  /*bad0*/  IMAD R115, R58.reuse, 0x2, R57 ;  /* 0x000000023a737824 */ /* 0x040fe200078e0239 */
[----:B------:R-:W-:Y:S02]  /*bae0*/  IADD3 R68, P6, R71, R228, RZ ;  /* 0x000000e447447210 */ /* 0x000fe40007fde0ff */
[----:B------:R-:W-:Y:S01]  /*baf0*/  LEA.HI.X.SX32 R65, R65, R134, 0x1, P4 ;  /* 0x0000008641417211 */ /* 0x000fe200020f0eff */
[----:B------:R-:W-:Y:S01]  /*bb00*/  IMAD R117, R58, 0x2, R115 ;  /* 0x000000023a757824 */ /* 0x000fe200078e0273 */
[----:B------:R-:W-:Y:S02]  /*bb10*/  IADD3 R72, P4, R75, R228, RZ ;  /* 0x000000e44b487210 */ /* 0x000fe40007f9e0ff */
[----:B------:R-:W-:Y:S01]  /*bb20*/  PRMT R161, R14, 0x7770, RZ ;  /* 0x000077700ea17816 */ /* 0x000fe200000000ff */
[----:B------:R-:W-:Y:S01]  /*bb30*/  IMAD R119, R58, 0x2, R117 ;  /* 0x000000023a777824 */ /* 0x000fe200078e0275 */
[----:B------:R-:W-:-:S02]  /*bb40*/  PRMT R171, R15, 0x7770, RZ ;  /* 0x000077700fab7816 */ /* 0x000fc400000000ff */
[----:B------:R-:W-:Y:S01]  /*bb50*/  PRMT R137, R12, 0x7771, RZ ;  /* 0x000077710c897816 */ /* 0x000fe200000000ff */
[----:B------:R-:W-:Y:S01]  /*bb60*/  IMAD R121, R58, 0x2, R119 ;  /* 0x000000023a797824 */ /* 0x000fe200078e0277 */
[----:B------:R-:W-:Y:S01]  /*bb70*/  PRMT R157, R14, 0x7771, RZ ;  /* 0x000077710e9d7816 */ /* 0x000fe200000000ff */
[----:B------:R-:W-:Y:S02]  /*bb80*/  STSM.16.M88.4 [R59], R20 ;  /* 0x000000143b007844 */ /* 0x000fe40000000200 */
[C---:B------:R-:W-:Y:S01]  /*bb90*/  IMAD R123, R58.reuse, 0x2, R121 ;  /* 0x000000023a7b7824 */ /* 0x040fe200078e0279 */
[----:B------:R-:W-:Y:S01]  /*bba0*/  PRMT R167, R15, 0x7771, RZ ;  /* 0x000077710fa77816 */ /* 0x000fe200000000ff */
[----:B------:R-:W-:Y:S02]  /*bbb0*/  BAR.SYNC.DEFER_BLOCKING 0x0 ;  /* 0x0000000000007b1d */ /* 0x000fe40000010000 */
[----:B------:R-:W-:Y:S01]  /*bbc0*/  IMAD R125, R58, 0x2, R123 ;  /* 0x000000023a7d7824 */ /* 0x000fe200078e027b */
[----:B------:R-:W-:-:S02]  /*bbd0*/  PRMT R135, R12, 0x7772, RZ ;  /* 0x000077720c877816 */ /* 0x000fc400000000ff */
[----:B------:R-:W-:Y:S01]  /*bbe0*/  PRMT R155, R14, 0x7772, RZ ;  /* 0x000077720e9b7816 */ /* 0x000fe200000000ff */
[----:B------:R-:W-:Y:S01]  /*bbf0*/  IMAD R127, R58, 0x2, R125 ;  /* 0x000000023a7f7824 */ /* 0x000fe200078e027d */
[C---:B------:R-:W-:Y:S02]  /*bc00*/  PRMT R165, R15.reuse, 0x7772, RZ ;  /* 0x000077720fa57816 */ /* 0x040fe400000000ff */
[----:B------:R-:W-:Y:S01]  /*bc10*/  PRMT R133, R12, 0x7773, RZ ;  /* 0x000077730c857816 */ /* 0x000fe200000000ff */
[----:B------:R-:W-:Y:S01]  /*bc20*/  IMAD R129, R58, 0x2, R127 ;  /* 0x000000023a817824 */ /* 0x000fe200078e027f */
[----:B------:R-:W-:Y:S02]  /*bc30*/  PRMT R153, R14, 0x7773, RZ ;  /* 0x000077730e997816 */ /* 0x000fe400000000ff */
[----:B------:R-:W-:Y:S01]  /*bc40*/  PRMT R163, R15, 0x7773, RZ ;  /* 0x000077730fa37816 */ /* 0x000fe200000000ff */
[----:B------:R-:W-:Y:S01]  /*bc50*/  IMAD R229, R58, 0x2, R129 ;  /* 0x000000023ae57824 */ /* 0x000fe200078e0281 */
[----:B------:R-:W-:-:S02]  /*bc60*/  IADD3 R58, P5, R63, R228, RZ ;  /* 0x000000e43f3a7210 */ /* 0x000fc40007fbe0ff */
[C---:B0-----:R-:W-:Y:S02]  /*bc70*/  PRMT R177, R8.reuse, 0x7770, RZ ;  /* 0x0000777008b17816 */ /* 0x041fe400000000ff */
[----:B------:R-:W-:Y:S02]  /*bc80*/  PRMT R189, R9, 0x7770, RZ ;  /* 0x0000777009bd7816 */ /* 0x000fe400000000ff */
[C---:B------:R-:W-:Y:S02]  /*bc90*/  PRMT R139, R8.reuse, 0x7773, RZ ;  /* 0x00007773088b7816 */ /* 0x040fe400000000ff */
[C---:B------:R-:W-:Y:S01]  /*bca0*/  PRMT R173, R8.reuse, 0x7772, RZ ;  /* 0x0000777208ad7816 */ /* 0x040fe200000000ff */
[----:B------:R-:W0:Y:S01]  /*bcb0*/  LDS.128 R4, [R132+UR21] ;  /* 0x0000001584047984 */ /* 0x000e220008000c00 */
[----:B------:R-:W-:Y:S02]  /*bcc0*/  PRMT R175, R8, 0x7771, RZ ;  /* 0x0000777108af7816 */ /* 0x000fe400000000ff */
[----:B------:R-:W-:Y:S01]  /*bcd0*/  PRMT R203, R10, 0x7770, RZ ;  /* 0x000077700acb7816 */ /* 0x000fe200000000ff */
[----:B------:R-:W-:Y:S01]  /*bce0*/  BAR.SYNC.DEFER_BLOCKING 0x0 ;  /* 0x0000000000007b1d */ /* 0x000fe20000010000 */
[----:B------:R-:W-:-:S02]  /*bcf0*/  PRMT R217, R11, 0x7770, RZ ;  /* 0x000077700bd97816 */ /* 0x000fc400000000ff */
[C---:B------:R-:W-:Y:S02]  /*bd00*/  PRMT R159, R10.reuse, 0x7773, RZ ;  /* 0x000077730a9f7816 */ /* 0x040fe400000000ff */
[C---:B------:R-:W-:Y:S02]  /*bd10*/  PRMT R191, R10.reuse, 0x7772, RZ ;  /* 0x000077720abf7816 */ /* 0x040fe400000000ff */
[----:B------:R-:W-:Y:S02]  /*bd20*/  PRMT R193, R10, 0x7771, RZ ;  /* 0x000077710ac17816 */ /* 0x000fe400000000ff */
[C---:B------:R-:W-:Y:S02]  /*bd30*/  PRMT R181, R9.reuse, 0x7771, RZ ;  /* 0x0000777109b57816 */ /* 0x040fe400000000ff */
[C---:B------:R-:W-:Y:S02]  /*bd40*/  PRMT R149, R9.reuse, 0x7773, RZ ;  /* 0x0000777309957816 */ /* 0x040fe400000000ff */
[----:B------:R-:W-:-:S02]  /*bd50*/  PRMT R179, R9, 0x7772, RZ ;  /* 0x0000777209b37816 */ /* 0x000fc400000000ff */
[C---:B------:R-:W-:Y:S02]  /*bd60*/  PRMT R207, R11.reuse, 0x7771, RZ ;  /* 0x000077710bcf7816 */ /* 0x040fe400000000ff */
[C---:B------:R-:W-:Y:S02]  /*bd70*/  PRMT R169, R11.reuse, 0x7773, RZ ;  /* 0x000077730ba97816 */ /* 0x040fe400000000ff */
[----:B------:R-:W-:Y:S01]  /*bd80*/  PRMT R205, R11, 0x7772, RZ ;  /* 0x000077720bcd7816 */ /* 0x000fe200000000ff */
[----:B------:R1:W-:Y:S01]  /*bd90*/  STSM.16.M88.4 [R59], R16 ;  /* 0x000000103b007844 */ /* 0x0003e20000000200 */
[C---:B0-----:R-:W-:Y:S02]  /*bda0*/  PRMT R183, R4.reuse, 0x7773, RZ ;  /* 0x0000777304b77816 */ /* 0x041fe400000000ff */
[----:B------:R-:W-:Y:S02]  /*bdb0*/  PRMT R185, R4, 0x7772, RZ ;  /* 0x0000777204b97816 */ /* 0x000fe400000000ff */
[----:B-1----:R-:W-:Y:S01]  /*bdc0*/  LEA.HI.X.SX32 R59, R63, R134, 0x1, P5 ;  /* 0x000000863f3b7211 */ /* 0x002fe200028f0eff */
[----:B------:R-:W-:Y:S01]  /*bdd0*/  BAR.SYNC.DEFER_BLOCKING 0x0 ;  /* 0x0000000000007b1d */ /* 0x000fe20000010000 */
[----:B------:R-:W-:-:S02]  /*bde0*/  IADD3 R66, P5, R69, R228, RZ ;  /* 0x000000e445427210 */ /* 0x000fc40007fbe0ff */
[----:B------:R-:W-:Y:S02]  /*bdf0*/  LEA.HI.X.SX32 R63, R67, R134, 0x1, P3 ;  /* 0x00000086433f7211 */ /* 0x000fe400018f0eff */
[----:B------:R-:W-:Y:S02]  /*be00*/  IADD3 R70, P3, R73, R228, RZ ;  /* 0x000000e449467210 */ /* 0x000fe40007f7e0ff */
[----:B------:R-:W-:Y:S02]  /*be10*/  LEA.HI.X.SX32 R67, R69, R134, 0x1, P5 ;  /* 0x0000008645437211 */ /* 0x000fe400028f0eff */
[----:B------:R-:W-:Y:S02]  /*be20*/  IADD3 R74, P5, R105, R228, RZ ;  /* 0x000000e4694a7210 */ /* 0x000fe40007fbe0ff */
[----:B------:R-:W-:Y:S02]  /*be30*/  LEA.HI.X.SX32 R69, R71, R134, 0x1, P6 ;  /* 0x0000008647457211 */ /* 0x000fe400030f0eff */
[----:B------:R-:W-:-:S02]  /*be40*/  IADD3 R76, P6, R77, R228, RZ ;  /* 0x000000e44d4c7210 */ /* 0x000fc40007fde0ff */
[----:B------:R-:W-:Y:S02]  /*be50*/  LEA.HI.X.SX32 R71, R73, R134, 0x1, P3 ;  /* 0x0000008649477211 */ /* 0x000fe400018f0eff */
[----:B------:R-:W-:Y:S02]  /*be60*/  IADD3 R78, P3, R79, R228, RZ ;  /* 0x000000e44f4e7210 */ /* 0x000fe40007f7e0ff */
[----:B------:R-:W-:Y:S02]  /*be70*/  LEA.HI.X.SX32 R73, R75, R134, 0x1, P4 ;  /* 0x000000864b497211 */ /* 0x000fe400020f0eff */
[----:B------:R-:W-:Y:S02]  /*be80*/  IADD3 R80, P4, R81, R228, RZ ;  /* 0x000000e451507210 */ /* 0x000fe40007f9e0ff */
[----:B------:R-:W-:Y:S01]  /*be90*/  LEA.HI.X.SX32 R75, R105, R134, 0x1, P5 ;  /* 0x00000086694b7211 */ /* 0x000fe200028f0eff */
[----:B------:R-:W-:Y:S01]  /*bea0*/  STG.E.U8 desc[UR22][R58.64], R141 ;  /* 0x0000008d3a007986 */ /* 0x000fe2000c101116 */
[----:B------:R-:W-:-:S02]  /*beb0*/  IADD3 R82, P5, R83, R228, RZ ;  /* 0x000000e453527210 */ /* 0x000fc40007fbe0ff */
[----:B------:R-:W-:Y:S01]  /*bec0*/  LEA.HI.X.SX32 R77, R77, R134, 0x1, P6 ;  /* 0x000000864d4d7211 */ /* 0x000fe200030f0eff */
[----:B------:R-:W-:Y:S01]  /*bed0*/  STG.E.U8 desc[UR22][R60.64], R151 ;  /* 0x000000973c007986 */ /* 0x000fe2000c101116 */
[----:B------:R-:W-:Y:S02]  /*bee0*/  IADD3 R84, P6, R85, R228, RZ ;  /* 0x000000e455547210 */ /* 0x000fe40007fde0ff */
[----:B------:R-:W-:Y:S01]  /*bef0*/  LEA.HI.X.SX32 R79, R79, R134, 0x1, P3 ;  /* 0x000000864f4f7211 */ /* 0x000fe200018f0eff */
[----:B------:R-:W-:Y:S01]  /*bf00*/  STG.E.U8 desc[UR22][R62.64], R161 ;  /* 0x000000a13e007986 */ /* 0x000fe2000c101116 */
[----:B------:R-:W-:Y:S02]  /*bf10*/  IADD3 R86, P3, R87, R228, RZ ;  /* 0x000000e457567210 */ /* 0x000fe40007f7e0ff */
[----:B------:R-:W-:Y:S01]  /*bf20*/  LEA.HI.X.SX32 R81, R81, R134, 0x1, P4 ;  /* 0x0000008651517211 */ /* 0x000fe200020f0eff */
[----:B------:R-:W-:Y:S01]  /*bf30*/  STG.E.U8 desc[UR22][R64.64], R171 ;  /* 0x000000ab40007986 */ /* 0x000fe2000c101116 */
[----:B------:R-:W-:-:S02]  /*bf40*/  IADD3 R88, P4, R89, R228, RZ ;  /* 0x000000e459587210 */ /* 0x000fc40007f9e0ff */
[----:B------:R-:W-:Y:S01]  /*bf50*/  LEA.HI.X.SX32 R83, R83, R134, 0x1, P5 ;  /* 0x0000008653537211 */ /* 0x000fe200028f0eff */
[----:B------:R-:W0:Y:S01]  /*bf60*/  LDS.128 R60, [R132+UR21] ;  /* 0x00000015843c7984 */ /* 0x000e220008000c00 */
        /* <DEDUP_REMOVED lines=36> */
[C---:B------:R-:W-:Y:S02]  /*c1b0*/  PRMT R187, R4.reuse, 0x7771, RZ ;  /* 0x0000777104bb7816 */ /* 0x040fe400000000ff */
[----:B------:R-:W-:Y:S01]  /*c1c0*/  PRMT R195, R4, 0x7770, RZ ;  /* 0x0000777004c37816 */ /* 0x000fe200000000ff */
[----:B------:R-:W-:Y:S01]  /*c1d0*/  STG.E.U8 desc[UR22][R90.64], R177 ;  /* 0x000000b15a007986 */ /* 0x000fe2000c101116 */
[----:B------:R-:W-:Y:S02]  /*c1e0*/  IADD3 R2, P5, R46, R228, RZ ;  /* 0x000000e42e027210 */ /* 0x000fe40007fbe0ff */
[----:B------:R-:W-:Y:S01]  /*c1f0*/  LEA.HI.X.SX32 R109, R52, R134, 0x1, P6 ;  /* 0x00000086346d7211 */ /* 0x000fe200030f0eff */
[----:B------:R-:W-:Y:S01]  /*c200*/  STG.E.U8 desc[UR22][R92.64], R189 ;  /* 0x000000bd5c007986 */ /* 0x000fe2000c101116 */
[----:B------:R-:W-:-:S02]  /*c210*/  PRMT R211, R6, 0x7773, RZ ;  /* 0x0000777306d37816 */ /* 0x000fc400000000ff */
[C---:B------:R-:W-:Y:S01]  /*c220*/  PRMT R213, R6.reuse, 0x7772, RZ ;  /* 0x0000777206d57816 */ /* 0x040fe200000000ff */
[----:B------:R-:W-:Y:S01]  /*c230*/  STG.E.U8 desc[UR22][R94.64], R203 ;  /* 0x000000cb5e007986 */ /* 0x000fe2000c101116 */
[C---:B------:R-:W-:Y:S02]  /*c240*/  PRMT R215, R6.reuse, 0x7771, RZ ;  /* 0x0000777106d77816 */ /* 0x040fe400000000ff */
[----:B------:R-:W-:Y:S01]  /*c250*/  PRMT R219, R6, 0x7770, RZ ;  /* 0x0000777006db7816 */ /* 0x000fe200000000ff */
        /* <DEDUP_REMOVED lines=8> */
[C---:B------:R-:W-:Y:S01]  /*c2e0*/  PRMT R197, R5.reuse, 0x7773, RZ ;  /* 0x0000777305c57816 */ /* 0x040fe200000000ff */
[----:B------:R-:W-:Y:S01]  /*c2f0*/  STG.E.U8 desc[UR22][R102.64], R193 ;  /* 0x000000c166007986 */ /* 0x000fe2000c101116 */
[C---:B------:R-:W-:Y:S02]  /*c300*/  PRMT R199, R5.reuse, 0x7772, RZ ;  /* 0x0000777205c77816 */ /* 0x040fe400000000ff */
[C---:B------:R-:W-:Y:S01]  /*c310*/  PRMT R201, R5.reuse, 0x7771, RZ ;  /* 0x0000777105c97816 */ /* 0x040fe200000000ff */
[----:B------:R-:W-:Y:S01]  /*c320*/  STG.E.U8 desc[UR22][R104.64], R207 ;  /* 0x000000cf68007986 */ /* 0x000fe2000c101116 */
[----:B------:R-:W-:-:S02]  /*c330*/  PRMT R209, R5, 0x7770, RZ ;  /* 0x0000777005d17816 */ /* 0x000fc400000000ff */
[----:B------:R-:W-:Y:S01]  /*c340*/  LEA.HI.X.SX32 R3, R46, R134, 0x1, P5 ;  /* 0x000000862e037211 */ /* 0x000fe200028f0eff */
[----:B------:R-:W-:Y:S01]  /*c350*/  STG.E.U8 desc[UR22][R106.64], R173 ;  /* 0x000000ad6a007986 */ /* 0x000fe2000c101116 */
[C---:B------:R-:W-:Y:S02]  /*c360*/  PRMT R221, R7.reuse, 0x7773, RZ ;  /* 0x0000777307dd7816 */ /* 0x040fe400000000ff */
[C---:B------:R-:W-:Y:S01]  /*c370*/  PRMT R223, R7.reuse, 0x7772, RZ ;  /* 0x0000777207df7816 */ /* 0x040fe200000000ff */
[----:B------:R-:W-:Y:S01]  /*c380*/  STG.E.U8 desc[UR22][R108.64], R179 ;  /* 0x000000b36c007986 */ /* 0x000fe2000c101116 */
[C---:B------:R-:W-:Y:S02]  /*c390*/  PRMT R225, R7.reuse, 0x7771, RZ ;  /* 0x0000777107e17816 */ /* 0x040fe400000000ff */
[----:B------:R-:W-:Y:S01]  /*c3a0*/  PRMT R227, R7, 0x7770, RZ ;  /* 0x0000777007e37816 */ /* 0x000fe200000000ff */
        /* <DEDUP_REMOVED lines=45> */
[----:B------:R1:W-:Y:S01]  /*c680*/  STG.E.U8 desc[UR22][R28.64], R199 ;  /* 0x000000c71c007986 */ /* 0x0003e2000c101116 */
        /* <DEDUP_REMOVED lines=9> */
[----:B------:R-:W-:Y:S01]  /*c720*/  IADD3 R48, P3, R49, R228, RZ ;  /* 0x000000e431307210 */ /* 0x000fe20007f7e0ff */
[----:B-1----:R-:W1:Y:S01]  /*c730*/  LDC.64 R28, c[0x0][0x230] ;  /* 0x00008c00ff1c7b82 */ /* 0x002e620000000a00 */
        /* <DEDUP_REMOVED lines=9> */
[----:B------:R-:W-:Y:S02]  /*c7d0*/  LEA.HI.X.SX32 R49, R49, R134, 0x1, P3 ;  /* 0x0000008631317211 */ /* 0x000fe400018f0eff */
[----:B------:R-:W-:-:S02]  /*c7e0*/  IADD3 R56, P3, R57, R228, RZ ;  /* 0x000000e439387210 */ /* 0x000fc40007f7e0ff */
[----:B------:R-:W-:Y:S02]  /*c7f0*/  LEA.HI.X.SX32 R51, R51, R134, 0x1, P4 ;  /* 0x0000008633337211 */ /* 0x000fe400020f0eff */
[----:B0-----:R-:W-:Y:S02]  /*c800*/  PRMT R59, R60, 0x7770, RZ ;  /* 0x000077703c3b7816 */ /* 0x001fe400000000ff */
[C---:B------:R-:W-:Y:S02]  /*c810*/  PRMT R9, R61.reuse, 0x7773, RZ ;  /* 0x000077733d097816 */ /* 0x040fe400000000ff */
[C---:B------:R-:W-:Y:S01]  /*c820*/  PRMT R17, R61.reuse, 0x7772, RZ ;  /* 0x000077723d117816 */ /* 0x040fe200000000ff */
[----:B------:R-:W-:Y:S01]  /*c830*/  STG.E.U8 desc[UR22][R44.64], R59 ;  /* 0x0000003b2c007986 */ /* 0x000fe2000c101116 */
[----:B------:R-:W-:Y:S02]  /*c840*/  PRMT R23, R61, 0x7771, RZ ;  /* 0x000077713d177816 */ /* 0x000fe400000000ff */
[----:B------:R-:W-:-:S02]  /*c850*/  IADD3 R114, P4, R115, R228, RZ ;  /* 0x000000e473727210 */ /* 0x000fc40007f9e0ff */
[----:B------:R-:W-:Y:S02]  /*c860*/  PRMT R61, R61, 0x7770, RZ ;  /* 0x000077703d3d7816 */ /* 0x000fe400000000ff */
[----:B------:R-:W-:Y:S02]  /*c870*/  LEA.HI.X.SX32 R53, R53, R134, 0x1, P5 ;  /* 0x0000008635357211 */ /* 0x000fe400028f0eff */
[----:B------:R-:W-:Y:S01]  /*c880*/  PRMT R27, R62, 0x7770, RZ ;  /* 0x000077703e1b7816 */ /* 0x000fe200000000ff */
[----:B------:R-:W-:Y:S01]  /*c890*/  STG.E.U8 desc[UR22][R46.64], R61 ;  /* 0x0000003d2e007986 */ /* 0x000fe2000c101116 */
[C---:B------:R-:W-:Y:S02]  /*c8a0*/  PRMT R5, R63.reuse, 0x7773, RZ ;  /* 0x000077733f057816 */ /* 0x040fe400000000ff */
[C---:B------:R-:W-:Y:S01]  /*c8b0*/  PRMT R13, R63.reuse, 0x7772, RZ ;  /* 0x000077723f0d7816 */ /* 0x040fe200000000ff */
[----:B------:R-:W-:Y:S01]  /*c8c0*/  STG.E.U8 desc[UR22][R48.64], R27 ;  /* 0x0000001b30007986 */ /* 0x000fe2000c101116 */
[----:B------:R-:W-:-:S02]  /*c8d0*/  PRMT R3, R63, 0x7771, RZ ;  /* 0x000077713f037816 */ /* 0x000fc400000000ff */
[----:B------:R-:W-:Y:S02]  /*c8e0*/  IADD3 R116, P5, R117, R228, RZ ;  /* 0x000000e475747210 */ /* 0x000fe40007fbe0ff */
[----:B------:R-:W-:Y:S02]  /*c8f0*/  LEA.HI.X.SX32 R55, R55, R134, 0x1, P6 ;  /* 0x0000008637377211 */ /* 0x000fe400030f0eff */
[----:B------:R-:W-:Y:S02]  /*c900*/  PRMT R63, R63, 0x7770, RZ ;  /* 0x000077703f3f7816 */ /* 0x000fe400000000ff */
[----:B------:R-:W-:Y:S02]  /*c910*/  IADD3 R118, P6, R119, R228, RZ ;  /* 0x000000e477767210 */ /* 0x000fe40007fde0ff */
[----:B------:R-:W-:Y:S01]  /*c920*/  LEA.HI.X.SX32 R57, R57, R134, 0x1, P3 ;  /* 0x0000008639397211 */ /* 0x000fe200018f0eff */
[----:B------:R-:W-:Y:S01]  /*c930*/  STG.E.U8 desc[UR22][R50.64], R63 ;  /* 0x0000003f32007986 */ /* 0x000fe2000c101116 */
[----:B------:R-:W-:-:S02]  /*c940*/  PRMT R25, R60, 0x7771, RZ ;  /* 0x000077713c197816 */ /* 0x000fc400000000ff */
[----:B------:R-:W-:Y:S02]  /*c950*/  IADD3 R120, P3, R121, R228, RZ ;  /* 0x000000e479787210 */ /* 0x000fe40007f7e0ff */
[----:B------:R-:W-:Y:S01]  /*c960*/  LEA.HI.X.SX32 R115, R115, R134, 0x1, P4 ;  /* 0x0000008673737211 */ /* 0x000fe200020f0eff */
[----:B------:R-:W-:Y:S01]  /*c970*/  STG.E.U8 desc[UR22][R52.64], R25 ;  /* 0x0000001934007986 */ /* 0x000fe2000c101116 */
[----:B------:R-:W-:Y:S02]  /*c980*/  IADD3 R122, P4, R123, R228, RZ ;  /* 0x000000e47b7a7210 */ /* 0x000fe40007f9e0ff */
[----:B------:R-:W-:Y:S01]  /*c990*/  PRMT R21, R62, 0x7771, RZ ;  /* 0x000077713e157816 */ /* 0x000fe200000000ff */
[----:B------:R-:W-:Y:S01]  /*c9a0*/  STG.E.U8 desc[UR22][R54.64], R23 ;  /* 0x0000001736007986 */ /* 0x000fe2000c101116 */
[----:B------:R-:W-:Y:S02]  /*c9b0*/  LEA.HI.X.SX32 R117, R117, R134, 0x1, P5 ;  /* 0x0000008675757211 */ /* 0x000fe400028f0eff */
[----:B------:R-:W-:Y:S01]  /*c9c0*/  IADD3 R124, P5, R125, R228, RZ ;  /* 0x000000e47d7c7210 */ /* 0x000fe20007fbe0ff */
[----:B------:R0:W-:Y:S01]  /*c9d0*/  STG.E.U8 desc[UR22][R56.64], R21 ;  /* 0x0000001538007986 */ /* 0x0001e2000c101116 */
[----:B------:R-:W-:-:S02]  /*c9e0*/  LEA.HI.X.SX32 R119, R119, R134, 0x1, P6 ;  /* 0x0000008677777211 */ /* 0x000fc400030f0eff */
[----:B------:R-:W-:Y:S01]  /*c9f0*/  PRMT R19, R60, 0x7772, RZ ;  /* 0x000077723c137816 */ /* 0x000fe200000000ff */
[----:B------:R2:W-:Y:S01]  /*ca00*/  STG.E.U8 desc[UR22][R114.64], R3 ;  /* 0x0000000372007986 */ /* 0x0005e2000c101116 */
[----:B------:R-:W-:Y:S02]  /*ca10*/  IADD3 R126, P6, R127, R228, RZ ;  /* 0x000000e47f7e7210 */ /* 0x000fe40007fde0ff */
[----:B------:R-:W-:Y:S01]  /*ca20*/  LEA.HI.X.SX32 R121, R121, R134, 0x1, P3 ;  /* 0x0000008679797211 */ /* 0x000fe200018f0eff */
[----:B------:R3:W-:Y:S01]  /*ca30*/  STG.E.U8 desc[UR22][R116.64], R19 ;  /* 0x0000001374007986 */ /* 0x0007e2000c101116 */
[----:B------:R-:W-:Y:S02]  /*ca40*/  IADD3 R128, P3, R129, R228, RZ ;  /* 0x000000e481807210 */ /* 0x000fe40007f7e0ff */
[----:B------:R-:W-:Y:S01]  /*ca50*/  LEA.HI.X.SX32 R123, R123, R134, 0x1, P4 ;  /* 0x000000867b7b7211 */ /* 0x000fe200020f0eff */
[----:B------:R3:W-:Y:S01]  /*ca60*/  STG.E.U8 desc[UR22][R118.64], R17 ;  /* 0x0000001176007986 */ /* 0x0007e2000c101116 */
[----:B------:R-:W-:Y:S01]  /*ca70*/  PRMT R15, R62, 0x7772, RZ ;  /* 0x000077723e0f7816 */ /* 0x000fe200000000ff */
[----:B0-----:R-:W-:Y:S01]  /*ca80*/  IMAD.SHL.U32 R21, R152, 0x4, RZ ;  /* 0x0000000498157824 */ /* 0x001fe200078e00ff */
[----:B------:R-:W-:-:S02]  /*ca90*/  IADD3 R228, P4, R229, R228, RZ ;  /* 0x000000e4e5e47210 */ /* 0x000fc40007f9e0ff */
[-C--:B------:R-:W-:Y:S01]  /*caa0*/  LEA.HI.X.SX32 R125, R125, R134.reuse, 0x1, P5 ;  /* 0x000000867d7d7211 */ /* 0x080fe200028f0eff */
[----:B------:R3:W-:Y:S01]  /*cab0*/  STG.E.U8 desc[UR22][R120.64], R15 ;  /* 0x0000000f78007986 */ /* 0x0007e2000c101116 */
[----:B------:R-:W-:Y:S02]  /*cac0*/  PRMT R11, R60, 0x7773, RZ ;  /* 0x000077733c0b7816 */ /* 0x000fe400000000ff */
[-C--:B------:R-:W-:Y:S01]  /*cad0*/  LEA.HI.X.SX32 R127, R127, R134.reuse, 0x1, P6 ;  /* 0x000000867f7f7211 */ /* 0x080fe200030f0eff */
[----:B------:R3:W-:Y:S01]  /*cae0*/  STG.E.U8 desc[UR22][R122.64], R13 ;  /* 0x0000000d7a007986 */ /* 0x0007e2000c101116 */
[-C--:B------:R-:W-:Y:S02]  /*caf0*/  LEA.HI.X.SX32 R129, R129, R134.reuse, 0x1, P3 ;  /* 0x0000008681817211 */ /* 0x080fe400018f0eff */
[----:B------:R-:W-:Y:S01]  /*cb00*/  PRMT R7, R62, 0x7773, RZ ;  /* 0x000077733e077816 */ /* 0x000fe200000000ff */
[----:B------:R3:W-:Y:S01]  /*cb10*/  STG.E.U8 desc[UR22][R124.64], R11 ;  /* 0x0000000b7c007986 */ /* 0x0007e2000c101116 */
[----:B------:R-:W-:-:S02]  /*cb20*/  LEA.HI.X.SX32 R229, R229, R134, 0x1, P4 ;  /* 0x00000086e5e57211 */ /* 0x000fc400020f0eff */
[----:B--2---:R-:W-:Y:S01]  /*cb30*/  FSEL R3, R130, -INF , P2 ;  /* 0xff80000082037808 */ /* 0x004fe20001000000 */
[----:B------:R3:W-:Y:S01]  /*cb40*/  STG.E.U8 desc[UR22][R126.64], R9 ;  /* 0x000000097e007986 */ /* 0x0007e2000c101116 */
[----:B-1----:R-:W-:Y:S01]  /*cb50*/  IADD3 R2, P1, P2, R21, UR5, R28 ;  /* 0x0000000515027c10 */ /* 0x002fe2000fa3e01c */
[----:B------:R-:W-:Y:S02]  /*cb60*/  UIMAD.WIDE UR4, UR4, 0x4, URZ ;  /* 0x00000004040478a5 */ /* 0x000fe4000f8e023f */
[----:B------:R3:W-:Y:S01]  /*cb70*/  STG.E.U8 desc[UR22][R128.64], R7 ;  /* 0x0000000780007986 */ /* 0x0007e2000c101116 */
[----:B------:R-:W-:Y:S01]  /*cb80*/  FFMA R130, R3, 0.69314718246459960938, R40 ;  /* 0x3f31721803827823 */ /* 0x000fe20000000028 */
[----:B------:R-:W-:Y:S02]  /*cb90*/  IMAD.SHL.U32 R3, R156, 0x2, RZ ;  /* 0x000000029c037824 */ /* 0x000fe400078e00ff */
[----:B------:R3:W-:Y:S03]  /*cba0*/  STG.E.U8 desc[UR22][R228.64], R5 ;  /* 0x00000005e4007986 */ /* 0x0007e6000c101116 */
[----:B------:R-:W-:Y:S01]  /*cbb0*/  LOP3.LUT R4, R3, 0x1f8, RZ, 0xc0, !PT ;  /* 0x000001f803047812 */ /* 0x000fe200078ec0ff */
[----:B------:R-:W-:Y:S01]  /*cbc0*/  BAR.SYNC.DEFER_BLOCKING 0x0 ;  /* 0x0000000000007b1d */ /* 0x000fe20000010000 */
[----:B------:R-:W-:-:S05]  /*cbd0*/  IADD3.X R3, R0, UR5, R29, P1, P2 ;  /* 0x0000000500037c10 */ /* 0x000fca0008fe441d */
[----:B------:R3:W-:Y:S02]  /*cbe0*/  STS.64 [R4+UR21], R130 ;  /* 0x0000008204007988 */ /* 0x0007e40008000a15 */
[----:B------:R-:W-:Y:S06]  /*cbf0*/  BAR.SYNC.DEFER_BLOCKING 0x0 ;  /* 0x0000000000007b1d */ /* 0x000fec0000010000 */
[----:B------:R-:W-:Y:S05]  /*cc00*/  @P0 EXIT ;  /* 0x000000000000094d */ /* 0x000fea0003800000 */
[----:B------:R-:W0:Y:S04]  /*cc10*/  LDS R41, [R41] ;  /* 0x0000000029297984 */ /* 0x000e280000000800 */
[----:B0-----:R-:W-:Y:S01]  /*cc20*/  STG.E desc[UR22][R2.64], R41 ;  /* 0x0000002902007986 */ /* 0x001fe2000c101916 */
[----:B------:R-:W-:Y:S05]  /*cc30*/  EXIT ;  /* 0x000000000000794d */ /* 0x000fea0003800000 */
.L_x_2:
[----:B------:R-:W-:-:S00]  /*cc40*/  BRA `(.L_x_2) ;  /* 0xfffffffc00fc7947 */ /* 0x000fc0000383ffff */
[----:B------:R-:W-:-:S00]  /*cc50*/  NOP ;  /* 0x0000000000007918 */ /* 0x000fc00000000000 */
        /* <DEDUP_REMOVED lines=10> */
.L_x_3:


//--------------------- .nv.global.init           --------------------------
	.section	.nv.global.init,"aw",@progbits
.nv.global.init:
	.type		_$_str,@object
	.size		_$_str,(.L_0 - _$_str)
_$_str:
        /*0000*/ 	.byte	0x5f, 0x5f, 0x43, 0x55, 0x44, 0x41, 0x5f, 0x46, 0x54, 0x5a, 0x00
.L_0:


//--------------------- .nv.shared.attn_fwd       --------------------------
	.section	.nv.shared.attn_fwd,"aw",@nobits
	.sectionflags	@""
	.align	16
	.zero		1024


//--------------------- .nv.shared.reserved.0     --------------------------
	.section	.nv.shared.reserved.0,"aw",@nobits
	.weak		__nv_reservedSMEM_offset_0_alias
	.size		__nv_reservedSMEM_offset_0_alias, 0, 0
	.other		__nv_reservedSMEM_offset_0_alias,@"STO_CUDA_RESERVED_SHARED STV_DEFAULT"
__nv_reservedSMEM_offset_0_alias:
	.zero		0


//--------------------- .nv.constant0.attn_fwd    --------------------------
	.section	.nv.constant0.attn_fwd,"a",@progbits
	.sectionflags	@""
	.align	4
.nv.constant0.attn_fwd:
	.zero		664


//--------------------- SYMBOLS --------------------------

	.type		.nv.reservedSmem.offset0,@object
	.size		.nv.reservedSmem.offset0,0x4
